// auto-generated by cutlass_sweep.gemm — config: {"arch": "sm_100", "cluster_m": 1, "cluster_n": 2, "dtype": "bf16", "stages": 5, "tile_k": 64, "tile_m": 64, "tile_n": 64}
#include "cutlass/cutlass.h"
#include "cutlass/gemm/collective/collective_builder.hpp"
#include "cutlass/gemm/device/gemm_universal_adapter.h"
#include "cutlass/gemm/kernel/gemm_universal.hpp"
#include "cutlass/epilogue/collective/collective_builder.hpp"

using ElemA = cutlass::bfloat16_t;
using ElemB = cutlass::bfloat16_t;
using ElemCD = cutlass::bfloat16_t;
using Acc  = float;
using TileShape    = cute::Shape<cute::_64, cute::_64, cute::_64>;
using ClusterShape = cute::Shape<cute::_1, cute::_2, cute::_1>;

using CollectiveEpilogue = typename cutlass::epilogue::collective::CollectiveBuilder<
    cutlass::arch::Sm100, cutlass::arch::OpClassTensorOp,
    TileShape, ClusterShape,
    cutlass::epilogue::collective::EpilogueTileAuto,
    Acc, Acc,
    ElemCD, cutlass::layout::RowMajor, 128 / cutlass::sizeof_bits<ElemCD>::value,
    ElemCD, cutlass::layout::RowMajor, 128 / cutlass::sizeof_bits<ElemCD>::value,
    cutlass::epilogue::collective::EpilogueScheduleAuto
  >::CollectiveOp;

using CollectiveMainloop = typename cutlass::gemm::collective::CollectiveBuilder<
    cutlass::arch::Sm100, cutlass::arch::OpClassTensorOp,
    ElemA, cutlass::layout::RowMajor, 128 / cutlass::sizeof_bits<ElemA>::value,
    ElemB, cutlass::layout::ColumnMajor, 128 / cutlass::sizeof_bits<ElemB>::value,
    Acc,
    TileShape, ClusterShape,
    cutlass::gemm::collective::StageCount<5>,
    cutlass::gemm::collective::KernelScheduleAuto
  >::CollectiveOp;

using GemmKernel = cutlass::gemm::kernel::GemmUniversal<
    cute::Shape<int,int,int,int>,
    CollectiveMainloop,
    CollectiveEpilogue
>;
using Gemm = cutlass::gemm::device::GemmUniversalAdapter<GemmKernel>;

// Force the device kernel symbol into the cubin without needing a host main.
auto* _anchor = &cutlass::device_kernel<GemmKernel>;


// ===== COMPILED SASS (sm_100a) =====

	.target	sm_100a

	.elftype	@"ET_EXEC"


//--------------------- .note.nv.tkinfo           --------------------------
	.section	.note.nv.tkinfo,"",@"SHT_NOTE"
	.sectionflags	@"SHF_NOTE_NV_TKINFO"
	.tkinfo
        /*0018*/ 	.word	0x00000002
        /*0030*/ 	.string	""
        /*0030*/ 	.string	"ptxas"
        /*0030*/ 	.string	"Cuda compilation tools, release 13.0, V13.0.88"
        /*0030*/ 	.string	"Build cuda_13.0.r13.0/compiler.36424714_0"
        /*0030*/ 	.string	"-arch sm_100a -m 64 "



//--------------------- .note.nv.cuinfo           --------------------------
	.section	.note.nv.cuinfo,"",@"SHT_NOTE"
	.sectionflags	@"SHF_NOTE_NV_CUINFO"
        /*0018*/ 	.short	0x0002
        /*001a*/ 	.short	0x0064
        /*001c*/ 	.short	0x0082
	.zero		2


//--------------------- .nv.info                  --------------------------
	.section	.nv.info,"",@"SHT_CUDA_INFO"
	.align	4


	//----- nvinfo : EIATTR_REGCOUNT
	.align		4
        /*0000*/ 	.byte	0x04, 0x2f
        /*0002*/ 	.short	(.L_19 - .L_18)
	.align		4
.L_18:
        /*0004*/ 	.word	index@(_ZN7cutlass13device_kernelINS_4gemm6kernel13GemmUniversalIN4cute5tupleIJiiiiEEENS1_10collective13CollectiveMmaINS1_35MainloopSm100TmaUmmaWarpSpecializedILi5ELi2ELi4ENS5_IJNS4_1CILi1EEENSA_ILi2EEESB_EEEEENS5_IJNSA_ILi64EEESF_SF_EEENS_10bfloat16_tENS5_IJlSB_lEEESH_SI_NS4_8TiledMMAINS4_8MMA_AtomIJNS4_20SM100_MMA_F16BF16_SSISH_SH_fLi64ELi64ELNS4_4UMMA5MajorE0ELSN_0ELNSM_7ScaleInE0ELSO_0EEEEEENS4_6LayoutINS5_IJSB_SB_SB_EEENS5_IJNSA_ILi0EEEST_ST_EEEEENS5_IJNS4_10UnderscoreESW_SW_EEEEENS4_23SM90_TMA_LOAD_MULTICASTENS4_14ComposedLayoutINS4_7SwizzleILi3ELi4ELi3EEENS4_18smem_ptr_flag_bitsILi16EEENSR_INS5_IJNSA_ILi8EEESF_EEENS5_IJSF_SB_EEEEEEEvNS4_8identityENS4_13SM90_TMA_LOADES19_vS1A_EENS_8epilogue10collective18CollectiveEpilogueINS1D_23Sm100TmaWarpSpecializedILi3ELi2ELi16ELb1ELb0EEEJSG_NS5_IJNSR_ISF_SB_EENSR_INSA_ILi32EEESB_EEEEESH_SI_SH_SI_NS1D_6fusion15FusionCallbacksIS1H_NS1M_17LinearCombinationISH_fSH_fLNS_15FloatRoundStyleE2EEESG_S1L_JEEENS4_5SM1004TMEM4LOAD26SM100_TMEM_LOAD_16dp256b4xES1B_NS10_INS11_ILi2ELi4ELi3EEES14_NSR_INS5_IJS15_S1J_EEENS5_IJS1J_SB_EEEEEEENS4_17SM75_U32x4_LDSM_NENS4_14SM90_TMA_STOREES20_NS4_17SM90_U32x4_STSM_NENS4_39AutoVectorizingCopyWithAssumedAlignmentILi128EEEEEEvvEEEEvNT_6ParamsE)
        /*0008*/ 	.word	0x00000045


	//----- nvinfo : EIATTR_FRAME_SIZE
	.align		4
.L_19:
        /*000c*/ 	.byte	0x04, 0x11
        /*000e*/ 	.short	(.L_21 - .L_20)
	.align		4
.L_20:
        /*0010*/ 	.word	index@($__internal_2_$__cuda_sm10x_tcgen05_guardrail_trap_unallocated_columns_being_dealloced)
        /*0014*/ 	.word	0x00000000


	//----- nvinfo : EIATTR_FRAME_SIZE
	.align		4
.L_21:
        /*0018*/ 	.byte	0x04, 0x11
        /*001a*/ 	.short	(.L_23 - .L_22)
	.align		4
.L_22:
        /*001c*/ 	.word	index@($__internal_1_$__cuda_sm10x_tcgen05_guardrail_trap_phase_invalid_during_alloc)
        /*0020*/ 	.word	0x00000000


	//----- nvinfo : EIATTR_FRAME_SIZE
	.align		4
.L_23:
        /*0024*/ 	.byte	0x04, 0x11
        /*0026*/ 	.short	(.L_25 - .L_24)
	.align		4
.L_24:
        /*0028*/ 	.word	index@($__internal_0_$__cuda_sm10x_tcgen05_guardrail_trap_col_being_dealloced_not_returned_by_alloc)
        /*002c*/ 	.word	0x00000000


	//----- nvinfo : EIATTR_FRAME_SIZE
	.align		4
.L_25:
        /*0030*/ 	.byte	0x04, 0x11
        /*0032*/ 	.short	(.L_27 - .L_26)
	.align		4
.L_26:
        /*0034*/ 	.word	index@(_ZN7cutlass13device_kernelINS_4gemm6kernel13GemmUniversalIN4cute5tupleIJiiiiEEENS1_10collective13CollectiveMmaINS1_35MainloopSm100TmaUmmaWarpSpecializedILi5ELi2ELi4ENS5_IJNS4_1CILi1EEENSA_ILi2EEESB_EEEEENS5_IJNSA_ILi64EEESF_SF_EEENS_10bfloat16_tENS5_IJlSB_lEEESH_SI_NS4_8TiledMMAINS4_8MMA_AtomIJNS4_20SM100_MMA_F16BF16_SSISH_SH_fLi64ELi64ELNS4_4UMMA5MajorE0ELSN_0ELNSM_7ScaleInE0ELSO_0EEEEEENS4_6LayoutINS5_IJSB_SB_SB_EEENS5_IJNSA_ILi0EEEST_ST_EEEEENS5_IJNS4_10UnderscoreESW_SW_EEEEENS4_23SM90_TMA_LOAD_MULTICASTENS4_14ComposedLayoutINS4_7SwizzleILi3ELi4ELi3EEENS4_18smem_ptr_flag_bitsILi16EEENSR_INS5_IJNSA_ILi8EEESF_EEENS5_IJSF_SB_EEEEEEEvNS4_8identityENS4_13SM90_TMA_LOADES19_vS1A_EENS_8epilogue10collective18CollectiveEpilogueINS1D_23Sm100TmaWarpSpecializedILi3ELi2ELi16ELb1ELb0EEEJSG_NS5_IJNSR_ISF_SB_EENSR_INSA_ILi32EEESB_EEEEESH_SI_SH_SI_NS1D_6fusion15FusionCallbacksIS1H_NS1M_17LinearCombinationISH_fSH_fLNS_15FloatRoundStyleE2EEESG_S1L_JEEENS4_5SM1004TMEM4LOAD26SM100_TMEM_LOAD_16dp256b4xES1B_NS10_INS11_ILi2ELi4ELi3EEES14_NSR_INS5_IJS15_S1J_EEENS5_IJS1J_SB_EEEEEEENS4_17SM75_U32x4_LDSM_NENS4_14SM90_TMA_STOREES20_NS4_17SM90_U32x4_STSM_NENS4_39AutoVectorizingCopyWithAssumedAlignmentILi128EEEEEEvvEEEEvNT_6ParamsE)
        /*0038*/ 	.word	0x00000000


	//----- nvinfo : EIATTR_MIN_STACK_SIZE
	.align		4
.L_27:
        /*003c*/ 	.byte	0x04, 0x12
        /*003e*/ 	.short	(.L_29 - .L_28)
	.align		4
.L_28:
        /*0040*/ 	.word	index@(_ZN7cutlass13device_kernelINS_4gemm6kernel13GemmUniversalIN4cute5tupleIJiiiiEEENS1_10collective13CollectiveMmaINS1_35MainloopSm100TmaUmmaWarpSpecializedILi5ELi2ELi4ENS5_IJNS4_1CILi1EEENSA_ILi2EEESB_EEEEENS5_IJNSA_ILi64EEESF_SF_EEENS_10bfloat16_tENS5_IJlSB_lEEESH_SI_NS4_8TiledMMAINS4_8MMA_AtomIJNS4_20SM100_MMA_F16BF16_SSISH_SH_fLi64ELi64ELNS4_4UMMA5MajorE0ELSN_0ELNSM_7ScaleInE0ELSO_0EEEEEENS4_6LayoutINS5_IJSB_SB_SB_EEENS5_IJNSA_ILi0EEEST_ST_EEEEENS5_IJNS4_10UnderscoreESW_SW_EEEEENS4_23SM90_TMA_LOAD_MULTICASTENS4_14ComposedLayoutINS4_7SwizzleILi3ELi4ELi3EEENS4_18smem_ptr_flag_bitsILi16EEENSR_INS5_IJNSA_ILi8EEESF_EEENS5_IJSF_SB_EEEEEEEvNS4_8identityENS4_13SM90_TMA_LOADES19_vS1A_EENS_8epilogue10collective18CollectiveEpilogueINS1D_23Sm100TmaWarpSpecializedILi3ELi2ELi16ELb1ELb0EEEJSG_NS5_IJNSR_ISF_SB_EENSR_INSA_ILi32EEESB_EEEEESH_SI_SH_SI_NS1D_6fusion15FusionCallbacksIS1H_NS1M_17LinearCombinationISH_fSH_fLNS_15FloatRoundStyleE2EEESG_S1L_JEEENS4_5SM1004TMEM4LOAD26SM100_TMEM_LOAD_16dp256b4xES1B_NS10_INS11_ILi2ELi4ELi3EEES14_NSR_INS5_IJS15_S1J_EEENS5_IJS1J_SB_EEEEEEENS4_17SM75_U32x4_LDSM_NENS4_14SM90_TMA_STOREES20_NS4_17SM90_U32x4_STSM_NENS4_39AutoVectorizingCopyWithAssumedAlignmentILi128EEEEEEvvEEEEvNT_6ParamsE)
        /*0044*/ 	.word	0x00000000
.L_29:


//--------------------- .nv.compat                --------------------------
	.section	.nv.compat,"",@"SHT_CUDA_COMPAT_INFO"
	.align	4
        /*0000*/ 	.byte	0x02, 0x09, 0x01, 0x00, 0x02, 0x02, 0x02, 0x00, 0x02, 0x05, 0x05, 0x00, 0x03, 0x07, 0x01, 0x01
        /*0010*/ 	.byte	0x02, 0x03, 0x01, 0x00, 0x02, 0x06, 0x01, 0x00, 0x04, 0x0b, 0x08, 0x00, 0x09, 0x00, 0x00, 0x00
        /*0020*/ 	.byte	0x00, 0x00, 0x00, 0x00


//--------------------- .nv.info._ZN7cutlass13device_kernelINS_4gemm6kernel13GemmUniversalIN4cute5tupleIJiiiiEEENS1_10collective13CollectiveMmaINS1_35MainloopSm100TmaUmmaWarpSpecializedILi5ELi2ELi4ENS5_IJNS4_1CILi1EEENSA_ILi2EEESB_EEEEENS5_IJNSA_ILi64EEESF_SF_EEENS_10bfloat16_tENS5_IJlSB_lEEESH_SI_NS4_8TiledMMAINS4_8MMA_AtomIJNS4_20SM100_MMA_F16BF16_SSISH_SH_fLi64ELi64ELNS4_4UMMA5MajorE0ELSN_0ELNSM_7ScaleInE0ELSO_0EEEEEENS4_6LayoutINS5_IJSB_SB_SB_EEENS5_IJNSA_ILi0EEEST_ST_EEEEENS5_IJNS4_10UnderscoreESW_SW_EEEEENS4_23SM90_TMA_LOAD_MULTICASTENS4_14ComposedLayoutINS4_7SwizzleILi3ELi4ELi3EEENS4_18smem_ptr_flag_bitsILi16EEENSR_INS5_IJNSA_ILi8EEESF_EEENS5_IJSF_SB_EEEEEEEvNS4_8identityENS4_13SM90_TMA_LOADES19_vS1A_EENS_8epilogue10collective18CollectiveEpilogueINS1D_23Sm100TmaWarpSpecializedILi3ELi2ELi16ELb1ELb0EEEJSG_NS5_IJNSR_ISF_SB_EENSR_INSA_ILi32EEESB_EEEEESH_SI_SH_SI_NS1D_6fusion15FusionCallbacksIS1H_NS1M_17LinearCombinationISH_fSH_fLNS_15FloatRoundStyleE2EEESG_S1L_JEEENS4_5SM1004TMEM4LOAD26SM100_TMEM_LOAD_16dp256b4xES1B_NS10_INS11_ILi2ELi4ELi3EEES14_NSR_INS5_IJS15_S1J_EEENS5_IJS1J_SB_EEEEEEENS4_17SM75_U32x4_LDSM_NENS4_14SM90_TMA_STOREES20_NS4_17SM90_U32x4_STSM_NENS4_39AutoVectorizingCopyWithAssumedAlignmentILi128EEEEEEvvEEEEvNT_6ParamsE --------------------------
	.section	.nv.info._ZN7cutlass13device_kernelINS_4gemm6kernel13GemmUniversalIN4cute5tupleIJiiiiEEENS1_10collective13CollectiveMmaINS1_35MainloopSm100TmaUmmaWarpSpecializedILi5ELi2ELi4ENS5_IJNS4_1CILi1EEENSA_ILi2EEESB_EEEEENS5_IJNSA_ILi64EEESF_SF_EEENS_10bfloat16_tENS5_IJlSB_lEEESH_SI_NS4_8TiledMMAINS4_8MMA_AtomIJNS4_20SM100_MMA_F16BF16_SSISH_SH_fLi64ELi64ELNS4_4UMMA5MajorE0ELSN_0ELNSM_7ScaleInE0ELSO_0EEEEEENS4_6LayoutINS5_IJSB_SB_SB_EEENS5_IJNSA_ILi0EEEST_ST_EEEEENS5_IJNS4_10UnderscoreESW_SW_EEEEENS4_23SM90_TMA_LOAD_MULTICASTENS4_14ComposedLayoutINS4_7SwizzleILi3ELi4ELi3EEENS4_18smem_ptr_flag_bitsILi16EEENSR_INS5_IJNSA_ILi8EEESF_EEENS5_IJSF_SB_EEEEEEEvNS4_8identityENS4_13SM90_TMA_LOADES19_vS1A_EENS_8epilogue10collective18CollectiveEpilogueINS1D_23Sm100TmaWarpSpecializedILi3ELi2ELi16ELb1ELb0EEEJSG_NS5_IJNSR_ISF_SB_EENSR_INSA_ILi32EEESB_EEEEESH_SI_SH_SI_NS1D_6fusion15FusionCallbacksIS1H_NS1M_17LinearCombinationISH_fSH_fLNS_15FloatRoundStyleE2EEESG_S1L_JEEENS4_5SM1004TMEM4LOAD26SM100_TMEM_LOAD_16dp256b4xES1B_NS10_INS11_ILi2ELi4ELi3EEES14_NSR_INS5_IJS15_S1J_EEENS5_IJS1J_SB_EEEEEEENS4_17SM75_U32x4_LDSM_NENS4_14SM90_TMA_STOREES20_NS4_17SM90_U32x4_STSM_NENS4_39AutoVectorizingCopyWithAssumedAlignmentILi128EEEEEEvvEEEEvNT_6ParamsE,"",@"SHT_CUDA_INFO"
	.sectionflags	@""
	.align	4


	//----- nvinfo : EIATTR_CUDA_API_VERSION
	.align		4
        /*0000*/ 	.byte	0x04, 0x37
        /*0002*/ 	.short	(.L_31 - .L_30)
.L_30:
        /*0004*/ 	.word	0x00000082


	//----- nvinfo : EIATTR_KPARAM_INFO
	.align		4
.L_31:
        /*0008*/ 	.byte	0x04, 0x17
        /*000a*/ 	.short	(.L_33 - .L_32)
.L_32:
        /*000c*/ 	.word	0x00000000
        /*0010*/ 	.short	0x0000
        /*0012*/ 	.short	0x0000
        /*0014*/ 	.byte	0x00, 0xf0, 0x01, 0x20


	//----- nvinfo : EIATTR_AT_ENTRY_FRAGMENTS
	.align		4
.L_33:
        /*0018*/ 	.byte	0x04, 0x4f
        /*001a*/ 	.short	(.L_35 - .L_34)


	//   ....[0]....
.L_34:
        /*001c*/ 	.word	0x00000006


	//----- nvinfo : EIATTR_RESERVED_SMEM_USED
	.align		4
.L_35:
        /*0020*/ 	.byte	0x01, 0x41
	.zero		2


	//----- nvinfo : EIATTR_SPARSE_MMA_MASK
	.align		4
        /*0024*/ 	.byte	0x03, 0x50
        /*0026*/ 	.short	0x0000


	//----- nvinfo : EIATTR_TCGEN05_1CTA_USED
	.align		4
        /*0028*/ 	.byte	0x01, 0x51
	.zero		2


	//----- nvinfo : EIATTR_MAXREG_COUNT
	.align		4
        /*002c*/ 	.byte	0x03, 0x1b
        /*002e*/ 	.short	0x00ff


	//----- nvinfo : EIATTR_NUM_BARRIERS
	.align		4
        /*0030*/ 	.byte	0x02, 0x4c
        /*0032*/ 	.byte	0x07
	.zero		1


	//----- nvinfo : EIATTR_EXTERNS
	.align		4
        /*0034*/ 	.byte	0x04, 0x0f
        /*0036*/ 	.short	(.L_37 - .L_36)


	//   ....[0]....
	.align		4
.L_36:
        /*0038*/ 	.word	index@(__assertfail)


	//----- nvinfo : EIATTR_MERCURY_ISA_VERSION
	.align		4
.L_37:
        /*003c*/ 	.byte	0x03, 0x5f
        /*003e*/ 	.short	0x0101


	//----- nvinfo : EIATTR_INT_WARP_WIDE_INSTR_OFFSETS
	.align		4
        /*0040*/ 	.byte	0x04, 0x31
        /*0042*/ 	.short	(.L_39 - .L_38)


	//   ....[0]....
.L_38:
        /*0044*/ 	.word	0x00003d90


	//   ....[1]....
        /*0048*/ 	.word	0x00003dc0


	//   ....[2]....
        /*004c*/ 	.word	0x00003de0


	//   ....[3]....
        /*0050*/ 	.word	0x000049b0


	//   ....[4]....
        /*0054*/ 	.word	0x00004a30


	//   ....[5]....
        /*0058*/ 	.word	0x00004b30


	//   ....[6]....
        /*005c*/ 	.word	0x00004c40


	//----- nvinfo : EIATTR_COOP_GROUP_MASK_REGIDS
	.align		4
.L_39:
        /*0060*/ 	.byte	0x04, 0x29
        /*0062*/ 	.short	(.L_41 - .L_40)


	//   ....[0]....
.L_40:
        /*0064*/ 	.word	0xffffffff


	//   ....[1]....
        /*0068*/ 	.word	0xffffffff


	//   ....[2]....
        /*006c*/ 	.word	0xffffffff


	//   ....[3]....
        /*0070*/ 	.word	0xffffffff


	//   ....[4]....
        /*0074*/ 	.word	0xffffffff


	//   ....[5]....
        /*0078*/ 	.word	0xffffffff


	//   ....[6]....
        /*007c*/ 	.word	0xffffffff


	//   ....[7]....
        /*0080*/ 	.word	0xffffffff


	//   ....[8]....
        /*0084*/ 	.word	0xffffffff


	//   ....[9]....
        /*0088*/ 	.word	0xffffffff


	//   ....[10]....
        /*008c*/ 	.word	0xffffffff


	//   ....[11]....
        /*0090*/ 	.word	0xffffffff


	//   ....[12]....
        /*0094*/ 	.word	0xffffffff


	//   ....[13]....
        /*0098*/ 	.word	0xffffffff


	//----- nvinfo : EIATTR_COOP_GROUP_INSTR_OFFSETS
	.align		4
.L_41:
        /*009c*/ 	.byte	0x04, 0x28
        /*009e*/ 	.short	(.L_43 - .L_42)


	//   ....[0]....
.L_42:
        /*00a0*/ 	.word	0x00000080


	//   ....[1]....
        /*00a4*/ 	.word	0x000004f0


	//   ....[2]....
        /*00a8*/ 	.word	0x000006c0


	//   ....[3]....
        /*00ac*/ 	.word	0x00000840


	//   ....[4]....
        /*00b0*/ 	.word	0x00000940


	//   ....[5]....
        /*00b4*/ 	.word	0x00000ab0


	//   ....[6]....
        /*00b8*/ 	.word	0x00000c50


	//   ....[7]....
        /*00bc*/ 	.word	0x00000e00


	//   ....[8]....
        /*00c0*/ 	.word	0x00002030


	//   ....[9]....
        /*00c4*/ 	.word	0x00002f80


	//   ....[10]....
        /*00c8*/ 	.word	0x00003190


	//   ....[11]....
        /*00cc*/ 	.word	0x000031c0


	//   ....[12]....
        /*00d0*/ 	.word	0x00003c70


	//   ....[13]....
        /*00d4*/ 	.word	0x00003ea0


	//----- nvinfo : EIATTR_VRC_CTA_INIT_COUNT
	.align		4
.L_43:
        /*00d8*/ 	.byte	0x02, 0x4a
        /*00da*/ 	.byte	0x80
	.zero		1


	//----- nvinfo : EIATTR_SYSCALL_OFFSETS
	.align		4
        /*00dc*/ 	.byte	0x04, 0x46
        /*00de*/ 	.short	(.L_45 - .L_44)


	//   ....[0]....
.L_44:
        /*00e0*/ 	.word	0x00005940


	//   ....[1]....
        /*00e4*/ 	.word	0x00005a30


	//   ....[2]....
        /*00e8*/ 	.word	0x00006270


	//   ....[3]....
        /*00ec*/ 	.word	0x00006bc0


	//----- nvinfo : EIATTR_MBARRIER_INSTR_OFFSETS
	.align		4
.L_45:
        /*00f0*/ 	.byte	0x04, 0x39
        /*00f2*/ 	.short	(.L_47 - .L_46)


	//   ....[0]....
.L_46:
        /*00f4*/ 	.word	0x00000610
        /*00f8*/ 	.word	0x000000ff
        /*00fc*/ 	.word	0x00000000
        /*0100*/ 	.short	0x0100
        /*0102*/ 	.byte	0x04
	.zero		1


	//   ....[1]....
        /*0104*/ 	.word	0x00000620
        /*0108*/ 	.word	0x000000ff
        /*010c*/ 	.word	0x00000028
        /*0110*/ 	.short	0x0100
        /*0112*/ 	.byte	0x04
	.zero		1


	//   ....[2]....
        /*0114*/ 	.word	0x00000630
        /*0118*/ 	.word	0x000000ff
        /*011c*/ 	.word	0x00000008
        /*0120*/ 	.short	0x0100
        /*0122*/ 	.byte	0x04
	.zero		1


	//   ....[3]....
        /*0124*/ 	.word	0x00000640
        /*0128*/ 	.word	0x000000ff
        /*012c*/ 	.word	0x00000030
        /*0130*/ 	.short	0x0100
        /*0132*/ 	.byte	0x04
	.zero		1


	//   ....[4]....
        /*0134*/ 	.word	0x00000650
        /*0138*/ 	.word	0x000000ff
        /*013c*/ 	.word	0x00000010
        /*0140*/ 	.short	0x0100
        /*0142*/ 	.byte	0x04
	.zero		1


	//   ....[5]....
        /*0144*/ 	.word	0x00000660
        /*0148*/ 	.word	0x000000ff
        /*014c*/ 	.word	0x00000038
        /*0150*/ 	.short	0x0100
        /*0152*/ 	.byte	0x04
	.zero		1


	//   ....[6]....
        /*0154*/ 	.word	0x00000670
        /*0158*/ 	.word	0x000000ff
        /*015c*/ 	.word	0x00000018
        /*0160*/ 	.short	0x0100
        /*0162*/ 	.byte	0x04
	.zero		1


	//   ....[7]....
        /*0164*/ 	.word	0x00000680
        /*0168*/ 	.word	0x000000ff
        /*016c*/ 	.word	0x00000040
        /*0170*/ 	.short	0x0100
        /*0172*/ 	.byte	0x04
	.zero		1


	//   ....[8]....
        /*0174*/ 	.word	0x00000690
        /*0178*/ 	.word	0x000000ff
        /*017c*/ 	.word	0x00000020
        /*0180*/ 	.short	0x0100
        /*0182*/ 	.byte	0x04
	.zero		1


	//   ....[9]....
        /*0184*/ 	.word	0x000006a0
        /*0188*/ 	.word	0x000000ff
        /*018c*/ 	.word	0x00000048
        /*0190*/ 	.short	0x0100
        /*0192*/ 	.byte	0x04
	.zero		1


	//   ....[10]....
        /*0194*/ 	.word	0x000007d0
        /*0198*/ 	.word	0x000000ff
        /*019c*/ 	.word	0x00000050
        /*01a0*/ 	.short	0x0100
        /*01a2*/ 	.byte	0x04
	.zero		1


	//   ....[11]....
        /*01a4*/ 	.word	0x000007e0
        /*01a8*/ 	.word	0x000000ff
        /*01ac*/ 	.word	0x00000068
        /*01b0*/ 	.short	0x0100
        /*01b2*/ 	.byte	0x04
	.zero		1


	//   ....[12]....
        /*01b4*/ 	.word	0x000007f0
        /*01b8*/ 	.word	0x000000ff
        /*01bc*/ 	.word	0x00000058
        /*01c0*/ 	.short	0x0100
        /*01c2*/ 	.byte	0x04
	.zero		1


	//   ....[13]....
        /*01c4*/ 	.word	0x00000800
        /*01c8*/ 	.word	0x000000ff
        /*01cc*/ 	.word	0x00000070
        /*01d0*/ 	.short	0x0100
        /*01d2*/ 	.byte	0x04
	.zero		1


	//   ....[14]....
        /*01d4*/ 	.word	0x00000810
        /*01d8*/ 	.word	0x000000ff
        /*01dc*/ 	.word	0x00000060
        /*01e0*/ 	.short	0x0100
        /*01e2*/ 	.byte	0x04
	.zero		1


	//   ....[15]....
        /*01e4*/ 	.word	0x00000820
        /*01e8*/ 	.word	0x000000ff
        /*01ec*/ 	.word	0x00000078
        /*01f0*/ 	.short	0x0100
        /*01f2*/ 	.byte	0x04
	.zero		1


	//   ....[16]....
        /*01f4*/ 	.word	0x00000910
        /*01f8*/ 	.word	0x000000ff
        /*01fc*/ 	.word	0x00000080
        /*0200*/ 	.short	0x0100
        /*0202*/ 	.byte	0x06
	.zero		1


	//   ....[17]....
        /*0204*/ 	.word	0x00000920
        /*0208*/ 	.word	0x000000ff
        /*020c*/ 	.word	0x00000088
        /*0210*/ 	.short	0x0100
        /*0212*/ 	.byte	0x06
	.zero		1


	//   ....[18]....
        /*0214*/ 	.word	0x00000a60
        /*0218*/ 	.word	0x000000ff
        /*021c*/ 	.word	0x00000090
        /*0220*/ 	.short	0x0100
        /*0222*/ 	.byte	0x06
	.zero		1


	//   ....[19]....
        /*0224*/ 	.word	0x00000a70
        /*0228*/ 	.word	0x000000ff
        /*022c*/ 	.word	0x000000a0
        /*0230*/ 	.short	0x0100
        /*0232*/ 	.byte	0x06
	.zero		1


	//   ....[20]....
        /*0234*/ 	.word	0x00000a80
        /*0238*/ 	.word	0x000000ff
        /*023c*/ 	.word	0x00000098
        /*0240*/ 	.short	0x0100
        /*0242*/ 	.byte	0x06
	.zero		1


	//   ....[21]....
        /*0244*/ 	.word	0x00000a90
        /*0248*/ 	.word	0x000000ff
        /*024c*/ 	.word	0x000000a8
        /*0250*/ 	.short	0x0100
        /*0252*/ 	.byte	0x06
	.zero		1


	//   ....[22]....
        /*0254*/ 	.word	0x00000bc0
        /*0258*/ 	.word	0x000000ff
        /*025c*/ 	.word	0x000000b0
        /*0260*/ 	.short	0x0100
        /*0262*/ 	.byte	0x04
	.zero		1


	//   ....[23]....
        /*0264*/ 	.word	0x00000bd0
        /*0268*/ 	.word	0x000000ff
        /*026c*/ 	.word	0x000000d0
        /*0270*/ 	.short	0x0100
        /*0272*/ 	.byte	0x04
	.zero		1


	//   ....[24]....
        /*0274*/ 	.word	0x00000be0
        /*0278*/ 	.word	0x000000ff
        /*027c*/ 	.word	0x000000b8
        /*0280*/ 	.short	0x0100
        /*0282*/ 	.byte	0x04
	.zero		1


	//   ....[25]....
        /*0284*/ 	.word	0x00000bf0
        /*0288*/ 	.word	0x000000ff
        /*028c*/ 	.word	0x000000d8
        /*0290*/ 	.short	0x0100
        /*0292*/ 	.byte	0x04
	.zero		1


	//   ....[26]....
        /*0294*/ 	.word	0x00000c00
        /*0298*/ 	.word	0x000000ff
        /*029c*/ 	.word	0x000000c0
        /*02a0*/ 	.short	0x0100
        /*02a2*/ 	.byte	0x04
	.zero		1


	//   ....[27]....
        /*02a4*/ 	.word	0x00000c10
        /*02a8*/ 	.word	0x000000ff
        /*02ac*/ 	.word	0x000000e0
        /*02b0*/ 	.short	0x0100
        /*02b2*/ 	.byte	0x04
	.zero		1


	//   ....[28]....
        /*02b4*/ 	.word	0x00000c20
        /*02b8*/ 	.word	0x000000ff
        /*02bc*/ 	.word	0x000000c8
        /*02c0*/ 	.short	0x0100
        /*02c2*/ 	.byte	0x04
	.zero		1


	//   ....[29]....
        /*02c4*/ 	.word	0x00000c30
        /*02c8*/ 	.word	0x000000ff
        /*02cc*/ 	.word	0x000000e8
        /*02d0*/ 	.short	0x0100
        /*02d2*/ 	.byte	0x04
	.zero		1


	//   ....[30]....
        /*02d4*/ 	.word	0x00000d20
        /*02d8*/ 	.word	0x000000ff
        /*02dc*/ 	.word	0x000000f0
        /*02e0*/ 	.short	0x0100
        /*02e2*/ 	.byte	0x04
	.zero		1


	//   ....[31]....
        /*02e4*/ 	.word	0x00000d30
        /*02e8*/ 	.word	0x000000ff
        /*02ec*/ 	.word	0x00000100
        /*02f0*/ 	.short	0x0100
        /*02f2*/ 	.byte	0x04
	.zero		1


	//   ....[32]....
        /*02f4*/ 	.word	0x00000d40
        /*02f8*/ 	.word	0x000000ff
        /*02fc*/ 	.word	0x000000f8
        /*0300*/ 	.short	0x0100
        /*0302*/ 	.byte	0x04
	.zero		1


	//   ....[33]....
        /*0304*/ 	.word	0x00000d50
        /*0308*/ 	.word	0x000000ff
        /*030c*/ 	.word	0x00000108
        /*0310*/ 	.short	0x0100
        /*0312*/ 	.byte	0x04
	.zero		1


	//   ....[34]....
        /*0314*/ 	.word	0x000018b0
        /*0318*/ 	.word	0x00000000
        /*031c*/ 	.word	0x00000100
        /*0320*/ 	.short	0x010a
        /*0322*/ 	.byte	0xff
	.zero		1


	//   ....[35]....
        /*0324*/ 	.word	0x000018e0
        /*0328*/ 	.word	0x00000000
        /*032c*/ 	.word	0x000000f0
        /*0330*/ 	.short	0x0101
        /*0332*/ 	.byte	0xff
	.zero		1


	//   ....[36]....
        /*0334*/ 	.word	0x000019b0
        /*0338*/ 	.word	0x000000ff
        /*033c*/ 	.word	0x00000028
        /*0340*/ 	.short	0x010a
        /*0342*/ 	.byte	0x04
	.zero		1


	//   ....[37]....
        /*0344*/ 	.word	0x00001a30
        /*0348*/ 	.word	0x000000ff
        /*034c*/ 	.word	0x00000028
        /*0350*/ 	.short	0x010a
        /*0352*/ 	.byte	0x21
	.zero		1


	//   ....[38]....
        /*0354*/ 	.word	0x00001bd0
        /*0358*/ 	.word	0x000000ff
        /*035c*/ 	.word	0x00000028
        /*0360*/ 	.short	0x010a
        /*0362*/ 	.byte	0x08
	.zero		1


	//   ....[39]....
        /*0364*/ 	.word	0x00001ce0
        /*0368*/ 	.word	0x000000ff
        /*036c*/ 	.word	0x00000088
        /*0370*/ 	.short	0x0101
        /*0372*/ 	.byte	0x06
	.zero		1


	//   ....[40]....
        /*0374*/ 	.word	0x00001d00
        /*0378*/ 	.word	0x000000ff
        /*037c*/ 	.word	0x00000028
        /*0380*/ 	.short	0x010a
        /*0382*/ 	.byte	0x04
	.zero		1


	//   ....[41]....
        /*0384*/ 	.word	0x00001d80
        /*0388*/ 	.word	0x000000ff
        /*038c*/ 	.word	0x00000028
        /*0390*/ 	.short	0x010a
        /*0392*/ 	.byte	0x11
	.zero		1


	//   ....[42]....
        /*0394*/ 	.word	0x00001f20
        /*0398*/ 	.word	0x000000ff
        /*039c*/ 	.word	0x00000028
        /*03a0*/ 	.short	0x010a
        /*03a2*/ 	.byte	0x07
	.zero		1


	//   ....[43]....
        /*03a4*/ 	.word	0x00002060
        /*03a8*/ 	.word	0x00000003
        /*03ac*/ 	.word	0x00000090
        /*03b0*/ 	.short	0x010a
        /*03b2*/ 	.byte	0xff
	.zero		1


	//   ....[44]....
        /*03b4*/ 	.word	0x000021b0
        /*03b8*/ 	.word	0x00000000
        /*03bc*/ 	.word	0x00000000
        /*03c0*/ 	.short	0x0101
        /*03c2*/ 	.byte	0xff
	.zero		1


	//   ....[45]....
        /*03c4*/ 	.word	0x00002770
        /*03c8*/ 	.word	0x000000ff
        /*03cc*/ 	.word	0x00000000
        /*03d0*/ 	.short	0x010a
        /*03d2*/ 	.byte	0x04
	.zero		1


	//   ....[46]....
        /*03d4*/ 	.word	0x00002800
        /*03d8*/ 	.word	0x000000ff
        /*03dc*/ 	.word	0x00000000
        /*03e0*/ 	.short	0x010a
        /*03e2*/ 	.byte	0x05
	.zero		1


	//   ....[47]....
        /*03e4*/ 	.word	0x00002890
        /*03e8*/ 	.word	0x000000ff
        /*03ec*/ 	.word	0x00000000
        /*03f0*/ 	.short	0x010a
        /*03f2*/ 	.byte	0x05
	.zero		1


	//   ....[48]....
        /*03f4*/ 	.word	0x00002920
        /*03f8*/ 	.word	0x000000ff
        /*03fc*/ 	.word	0x00000000
        /*0400*/ 	.short	0x010a
        /*0402*/ 	.byte	0x05
	.zero		1


	//   ....[49]....
        /*0404*/ 	.word	0x000029c0
        /*0408*/ 	.word	0x00000000
        /*040c*/ 	.word	0x00000000
        /*0410*/ 	.short	0x010a
        /*0412*/ 	.byte	0xff
	.zero		1


	//   ....[50]....
        /*0414*/ 	.word	0x00002ae0
        /*0418*/ 	.word	0x00000002
        /*041c*/ 	.word	0x000000f0
        /*0420*/ 	.short	0x010a
        /*0422*/ 	.byte	0xff
	.zero		1


	//   ....[51]....
        /*0424*/ 	.word	0x00002b50
        /*0428*/ 	.word	0x00000002
        /*042c*/ 	.word	0x00000000
        /*0430*/ 	.short	0x0101
        /*0432*/ 	.byte	0xff
	.zero		1


	//   ....[52]....
        /*0434*/ 	.word	0x00002b70
        /*0438*/ 	.word	0x000000ff
        /*043c*/ 	.word	0x000000a0
        /*0440*/ 	.short	0x010a
        /*0442*/ 	.byte	0x04
	.zero		1


	//   ....[53]....
        /*0444*/ 	.word	0x00002c90
        /*0448*/ 	.word	0x00000002
        /*044c*/ 	.word	0x00000090
        /*0450*/ 	.short	0x010a
        /*0452*/ 	.byte	0xff
	.zero		1


	//   ....[54]....
        /*0454*/ 	.word	0x00002d90
        /*0458*/ 	.word	0x00000002
        /*045c*/ 	.word	0x00000000
        /*0460*/ 	.short	0x0101
        /*0462*/ 	.byte	0xff
	.zero		1


	//   ....[55]....
        /*0464*/ 	.word	0x00002e20
        /*0468*/ 	.word	0x000000ff
        /*046c*/ 	.word	0x000000a0
        /*0470*/ 	.short	0x0106
        /*0472*/ 	.byte	0x04
	.zero		1


	//   ....[56]....
        /*0474*/ 	.word	0x00002e40
        /*0478*/ 	.word	0x000000ff
        /*047c*/ 	.word	0x000000a0
        /*0480*/ 	.short	0x010a
        /*0482*/ 	.byte	0x04
	.zero		1


	//   ....[57]....
        /*0484*/ 	.word	0x00002ed0
        /*0488*/ 	.word	0x000000ff
        /*048c*/ 	.word	0x000000a0
        /*0490*/ 	.short	0x0106
        /*0492*/ 	.byte	0x07
	.zero		1


	//   ....[58]....
        /*0494*/ 	.word	0x00002f10
        /*0498*/ 	.word	0x00000000
        /*049c*/ 	.word	0x000000a0
        /*04a0*/ 	.short	0x010a
        /*04a2*/ 	.byte	0xff
	.zero		1


	//   ....[59]....
        /*04a4*/ 	.word	0x00003460
        /*04a8*/ 	.word	0x00000000
        /*04ac*/ 	.word	0x00000090
        /*04b0*/ 	.short	0x010a
        /*04b2*/ 	.byte	0xff
	.zero		1


	//   ....[60]....
        /*04b4*/ 	.word	0x00003560
        /*04b8*/ 	.word	0x00000003
        /*04bc*/ 	.word	0x00000000
        /*04c0*/ 	.short	0x0101
        /*04c2*/ 	.byte	0xff
	.zero		1


	//   ....[61]....
        /*04c4*/ 	.word	0x00003570
        /*04c8*/ 	.word	0x000000ff
        /*04cc*/ 	.word	0x00000000
        /*04d0*/ 	.short	0x010a
        /*04d2*/ 	.byte	0x04
	.zero		1


	//   ....[62]....
        /*04d4*/ 	.word	0x000035f0
        /*04d8*/ 	.word	0x000000ff
        /*04dc*/ 	.word	0x000000d0
        /*04e0*/ 	.short	0x010a
        /*04e2*/ 	.byte	0x1f
	.zero		1


	//   ....[63]....
        /*04e4*/ 	.word	0x000036d0
        /*04e8*/ 	.word	0x000000ff
        /*04ec*/ 	.word	0x00000000
        /*04f0*/ 	.short	0x010a
        /*04f2*/ 	.byte	0x05
	.zero		1


	//   ....[64]....
        /*04f4*/ 	.word	0x00003810
        /*04f8*/ 	.word	0x000000ff
        /*04fc*/ 	.word	0x00000000
        /*0500*/ 	.short	0x010a
        /*0502*/ 	.byte	0x04
	.zero		1


	//   ....[65]....
        /*0504*/ 	.word	0x00003aa0
        /*0508*/ 	.word	0x000000ff
        /*050c*/ 	.word	0x00000000
        /*0510*/ 	.short	0x010a
        /*0512*/ 	.byte	0x04
	.zero		1


	//   ....[66]....
        /*0514*/ 	.word	0x00003b30
        /*0518*/ 	.word	0x000000ff
        /*051c*/ 	.word	0x00000000
        /*0520*/ 	.short	0x010a
        /*0522*/ 	.byte	0x05
	.zero		1


	//   ....[67]....
        /*0524*/ 	.word	0x00003bc0
        /*0528*/ 	.word	0x000000ff
        /*052c*/ 	.word	0x00000000
        /*0530*/ 	.short	0x010a
        /*0532*/ 	.byte	0x05
	.zero		1


	//   ....[68]....
        /*0534*/ 	.word	0x00003c50
        /*0538*/ 	.word	0x000000ff
        /*053c*/ 	.word	0x00000000
        /*0540*/ 	.short	0x010a
        /*0542*/ 	.byte	0x04
	.zero		1


	//   ....[69]....
        /*0544*/ 	.word	0x000040e0
        /*0548*/ 	.word	0x0000000c
        /*054c*/ 	.word	0x00000090
        /*0550*/ 	.short	0x010a
        /*0552*/ 	.byte	0xff
	.zero		1


	//   ....[70]....
        /*0554*/ 	.word	0x00004250
        /*0558*/ 	.word	0x00000000
        /*055c*/ 	.word	0x00000000
        /*0560*/ 	.short	0x0101
        /*0562*/ 	.byte	0xff
	.zero		1


	//   ....[71]....
        /*0564*/ 	.word	0x000046d0
        /*0568*/ 	.word	0x000000ff
        /*056c*/ 	.word	0x00000088
        /*0570*/ 	.short	0x010a
        /*0572*/ 	.byte	0x18
	.zero		1


	//   ....[72]....
        /*0574*/ 	.word	0x00004890
        /*0578*/ 	.word	0x000000ff
        /*057c*/ 	.word	0x00000068
        /*0580*/ 	.short	0x010a
        /*0582*/ 	.byte	0x04
	.zero		1


	//   ....[73]....
        /*0584*/ 	.word	0x00004a60
        /*0588*/ 	.word	0x000000ff
        /*058c*/ 	.word	0x00000050
        /*0590*/ 	.short	0x010b
        /*0592*/ 	.byte	0x04
	.zero		1


	//   ....[74]....
        /*0594*/ 	.word	0x00004a70
        /*0598*/ 	.word	0x000000ff
        /*059c*/ 	.word	0x00000000
        /*05a0*/ 	.short	0x0101
        /*05a2*/ 	.byte	0x14
	.zero		1


	//   ....[75]....
        /*05a4*/ 	.word	0x00004a80
        /*05a8*/ 	.word	0x000000ff
        /*05ac*/ 	.word	0x00000068
        /*05b0*/ 	.short	0x010a
        /*05b2*/ 	.byte	0x05
	.zero		1


	//   ....[76]....
        /*05b4*/ 	.word	0x00004c70
        /*05b8*/ 	.word	0x000000ff
        /*05bc*/ 	.word	0x00000050
        /*05c0*/ 	.short	0x010b
        /*05c2*/ 	.byte	0x05
	.zero		1


	//   ....[77]....
        /*05c4*/ 	.word	0x00004c80
        /*05c8*/ 	.word	0x000000ff
        /*05cc*/ 	.word	0x00000000
        /*05d0*/ 	.short	0x0101
        /*05d2*/ 	.byte	0x04
	.zero		1


	//   ....[78]....
        /*05d4*/ 	.word	0x00004d20
        /*05d8*/ 	.word	0x000000ff
        /*05dc*/ 	.word	0x00000000
        /*05e0*/ 	.short	0x010a
        /*05e2*/ 	.byte	0x04
	.zero		1


	//   ....[79]....
        /*05e4*/ 	.word	0x00004db0
        /*05e8*/ 	.word	0x000000ff
        /*05ec*/ 	.word	0x00000000
        /*05f0*/ 	.short	0x010a
        /*05f2*/ 	.byte	0x05
	.zero		1


	//   ....[80]....
        /*05f4*/ 	.word	0x00004e50
        /*05f8*/ 	.word	0x00000000
        /*05fc*/ 	.word	0x00000000
        /*0600*/ 	.short	0x010a
        /*0602*/ 	.byte	0xff
	.zero		1


	//   ....[81]....
        /*0604*/ 	.word	0x000051b0
        /*0608*/ 	.word	0x00000000
        /*060c*/ 	.word	0x00000090
        /*0610*/ 	.short	0x010a
        /*0612*/ 	.byte	0xff
	.zero		1


	//   ....[82]....
        /*0614*/ 	.word	0x00005280
        /*0618*/ 	.word	0x00000000
        /*061c*/ 	.word	0x00000000
        /*0620*/ 	.short	0x0101
        /*0622*/ 	.byte	0xff
	.zero		1


	//   ....[83]....
        /*0624*/ 	.word	0x00005e90
        /*0628*/ 	.word	0x00000002
        /*062c*/ 	.word	0x00000050
        /*0630*/ 	.short	0x010a
        /*0632*/ 	.byte	0xff
	.zero		1


	//   ....[84]....
        /*0634*/ 	.word	0x00005ed0
        /*0638*/ 	.word	0x0000001b
        /*063c*/ 	.word	0x000000b0
        /*0640*/ 	.short	0x010a
        /*0642*/ 	.byte	0xff
	.zero		1


	//   ....[85]....
        /*0644*/ 	.word	0x00005fc0
        /*0648*/ 	.word	0x00000002
        /*064c*/ 	.word	0x00000050
        /*0650*/ 	.short	0x010a
        /*0652*/ 	.byte	0xff
	.zero		1


	//   ....[86]....
        /*0654*/ 	.word	0x00006150
        /*0658*/ 	.word	0x0000001b
        /*065c*/ 	.word	0x000000b0
        /*0660*/ 	.short	0x010a
        /*0662*/ 	.byte	0xff
	.zero		1


	//   ....[87]....
        /*0664*/ 	.word	0x00006920
        /*0668*/ 	.word	0x00000000
        /*066c*/ 	.word	0x00000000
        /*0670*/ 	.short	0x0101
        /*0672*/ 	.byte	0xff
	.zero		1


	//   ....[88]....
        /*0674*/ 	.word	0x00006930
        /*0678*/ 	.word	0x00000002
        /*067c*/ 	.word	0x00000050
        /*0680*/ 	.short	0x010a
        /*0682*/ 	.byte	0xff
	.zero		1


	//   ....[89]....
        /*0684*/ 	.word	0x000069f0
        /*0688*/ 	.word	0x00000002
        /*068c*/ 	.word	0x00000050
        /*0690*/ 	.short	0x010a
        /*0692*/ 	.byte	0xff
	.zero		1


	//   ....[90]....
        /*0694*/ 	.word	0x00006d90
        /*0698*/ 	.word	0x000000ff
        /*069c*/ 	.word	0x00000000
        /*06a0*/ 	.short	0x0101
        /*06a2*/ 	.byte	0x04
	.zero		1


	//   ....[91]....
        /*06a4*/ 	.word	0x000072f0
        /*06a8*/ 	.word	0x00000000
        /*06ac*/ 	.word	0x00000000
        /*06b0*/ 	.short	0x0101
        /*06b2*/ 	.byte	0xff
	.zero		1


	//   ....[92]....
        /*06b4*/ 	.word	0x000075a0
        /*06b8*/ 	.word	0x000000ff
        /*06bc*/ 	.word	0x00000000
        /*06c0*/ 	.short	0x0101
        /*06c2*/ 	.byte	0x04
	.zero		1


	//   ....[93]....
        /*06c4*/ 	.word	0x000075c0
        /*06c8*/ 	.word	0x00000000
        /*06cc*/ 	.word	0x00000100
        /*06d0*/ 	.short	0x010a
        /*06d2*/ 	.byte	0xff
	.zero		1


	//   ....[94]....
        /*06d4*/ 	.word	0x00007620
        /*06d8*/ 	.word	0x00000000
        /*06dc*/ 	.word	0x00000028
        /*06e0*/ 	.short	0x010a
        /*06e2*/ 	.byte	0xff
	.zero		1


	//   ....[95]....
        /*06e4*/ 	.word	0x00007680
        /*06e8*/ 	.word	0x00000000
        /*06ec*/ 	.word	0x00000028
        /*06f0*/ 	.short	0x010a
        /*06f2*/ 	.byte	0xff
	.zero		1


	//   ....[96]....
        /*06f4*/ 	.word	0x000076d0
        /*06f8*/ 	.word	0x00000003
        /*06fc*/ 	.word	0x00000090
        /*0700*/ 	.short	0x010a
        /*0702*/ 	.byte	0xff
	.zero		1


	//   ....[97]....
        /*0704*/ 	.word	0x00007730
        /*0708*/ 	.word	0x00000000
        /*070c*/ 	.word	0x00000000
        /*0710*/ 	.short	0x010a
        /*0712*/ 	.byte	0xff
	.zero		1


	//   ....[98]....
        /*0714*/ 	.word	0x00007790
        /*0718*/ 	.word	0x00000000
        /*071c*/ 	.word	0x00000000
        /*0720*/ 	.short	0x010a
        /*0722*/ 	.byte	0xff
	.zero		1


	//   ....[99]....
        /*0724*/ 	.word	0x000077f0
        /*0728*/ 	.word	0x00000000
        /*072c*/ 	.word	0x00000000
        /*0730*/ 	.short	0x010a
        /*0732*/ 	.byte	0xff
	.zero		1


	//   ....[100]....
        /*0734*/ 	.word	0x00007850
        /*0738*/ 	.word	0x00000000
        /*073c*/ 	.word	0x00000000
        /*0740*/ 	.short	0x010a
        /*0742*/ 	.byte	0xff
	.zero		1


	//   ....[101]....
        /*0744*/ 	.word	0x000078a0
        /*0748*/ 	.word	0x00000002
        /*074c*/ 	.word	0x000000f0
        /*0750*/ 	.short	0x010a
        /*0752*/ 	.byte	0xff
	.zero		1


	//   ....[102]....
        /*0754*/ 	.word	0x00007900
        /*0758*/ 	.word	0x00000002
        /*075c*/ 	.word	0x000000a0
        /*0760*/ 	.short	0x010a
        /*0762*/ 	.byte	0xff
	.zero		1


	//   ....[103]....
        /*0764*/ 	.word	0x00007950
        /*0768*/ 	.word	0x00000002
        /*076c*/ 	.word	0x00000090
        /*0770*/ 	.short	0x010a
        /*0772*/ 	.byte	0xff
	.zero		1


	//   ....[104]....
        /*0774*/ 	.word	0x000079b0
        /*0778*/ 	.word	0x00000000
        /*077c*/ 	.word	0x000000a0
        /*0780*/ 	.short	0x010a
        /*0782*/ 	.byte	0xff
	.zero		1


	//   ....[105]....
        /*0784*/ 	.word	0x00007a00
        /*0788*/ 	.word	0x00000000
        /*078c*/ 	.word	0x00000090
        /*0790*/ 	.short	0x010a
        /*0792*/ 	.byte	0xff
	.zero		1


	//   ....[106]....
        /*0794*/ 	.word	0x00007a60
        /*0798*/ 	.word	0x00000002
        /*079c*/ 	.word	0x000000d0
        /*07a0*/ 	.short	0x010a
        /*07a2*/ 	.byte	0xff
	.zero		1


	//   ....[107]....
        /*07a4*/ 	.word	0x00007ac0
        /*07a8*/ 	.word	0x00000000
        /*07ac*/ 	.word	0x00000000
        /*07b0*/ 	.short	0x010a
        /*07b2*/ 	.byte	0xff
	.zero		1


	//   ....[108]....
        /*07b4*/ 	.word	0x00007b20
        /*07b8*/ 	.word	0x00000000
        /*07bc*/ 	.word	0x00000000
        /*07c0*/ 	.short	0x010a
        /*07c2*/ 	.byte	0xff
	.zero		1


	//   ....[109]....
        /*07c4*/ 	.word	0x00007b80
        /*07c8*/ 	.word	0x00000000
        /*07cc*/ 	.word	0x00000000
        /*07d0*/ 	.short	0x010a
        /*07d2*/ 	.byte	0xff
	.zero		1


	//   ....[110]....
        /*07d4*/ 	.word	0x00007be0
        /*07d8*/ 	.word	0x00000000
        /*07dc*/ 	.word	0x00000000
        /*07e0*/ 	.short	0x010a
        /*07e2*/ 	.byte	0xff
	.zero		1


	//   ....[111]....
        /*07e4*/ 	.word	0x00007c40
        /*07e8*/ 	.word	0x00000000
        /*07ec*/ 	.word	0x00000000
        /*07f0*/ 	.short	0x010a
        /*07f2*/ 	.byte	0xff
	.zero		1


	//   ....[112]....
        /*07f4*/ 	.word	0x00007c90
        /*07f8*/ 	.word	0x0000000c
        /*07fc*/ 	.word	0x00000090
        /*0800*/ 	.short	0x010a
        /*0802*/ 	.byte	0xff
	.zero		1


	//   ....[113]....
        /*0804*/ 	.word	0x00007cf0
        /*0808*/ 	.word	0x00000000
        /*080c*/ 	.word	0x00000088
        /*0810*/ 	.short	0x010a
        /*0812*/ 	.byte	0xff
	.zero		1


	//   ....[114]....
        /*0814*/ 	.word	0x00007d50
        /*0818*/ 	.word	0x00000000
        /*081c*/ 	.word	0x00000068
        /*0820*/ 	.short	0x010a
        /*0822*/ 	.byte	0xff
	.zero		1


	//   ....[115]....
        /*0824*/ 	.word	0x00007db0
        /*0828*/ 	.word	0x00000006
        /*082c*/ 	.word	0x00000068
        /*0830*/ 	.short	0x010a
        /*0832*/ 	.byte	0xff
	.zero		1


	//   ....[116]....
        /*0834*/ 	.word	0x00007e10
        /*0838*/ 	.word	0x00000000
        /*083c*/ 	.word	0x00000000
        /*0840*/ 	.short	0x010a
        /*0842*/ 	.byte	0xff
	.zero		1


	//   ....[117]....
        /*0844*/ 	.word	0x00007e70
        /*0848*/ 	.word	0x00000000
        /*084c*/ 	.word	0x00000000
        /*0850*/ 	.short	0x010a
        /*0852*/ 	.byte	0xff
	.zero		1


	//   ....[118]....
        /*0854*/ 	.word	0x00007ec0
        /*0858*/ 	.word	0x00000000
        /*085c*/ 	.word	0x00000090
        /*0860*/ 	.short	0x010a
        /*0862*/ 	.byte	0xff
	.zero		1


	//   ....[119]....
        /*0864*/ 	.word	0x00007f10
        /*0868*/ 	.word	0x00000002
        /*086c*/ 	.word	0x00000050
        /*0870*/ 	.short	0x010a
        /*0872*/ 	.byte	0xff
	.zero		1


	//   ....[120]....
        /*0874*/ 	.word	0x00007f60
        /*0878*/ 	.word	0x0000001b
        /*087c*/ 	.word	0x000000b0
        /*0880*/ 	.short	0x010a
        /*0882*/ 	.byte	0xff
	.zero		1


	//   ....[121]....
        /*0884*/ 	.word	0x00007fb0
        /*0888*/ 	.word	0x00000002
        /*088c*/ 	.word	0x00000050
        /*0890*/ 	.short	0x010a
        /*0892*/ 	.byte	0xff
	.zero		1


	//----- nvinfo : EIATTR_NUM_MBARRIERS
	.align		4
.L_47:
        /*0894*/ 	.byte	0x03, 0x38
        /*0896*/ 	.short	0x0022


	//----- nvinfo : EIATTR_EXIT_INSTR_OFFSETS
	.align		4
        /*0898*/ 	.byte	0x04, 0x1c
        /*089a*/ 	.short	(.L_49 - .L_48)


	//   ....[0]....
.L_48:
        /*089c*/ 	.word	0x000029f0


	//   ....[1]....
        /*08a0*/ 	.word	0x00002ee0


	//   ....[2]....
        /*08a4*/ 	.word	0x00002f40


	//   ....[3]....
        /*08a8*/ 	.word	0x00003eb0


	//   ....[4]....
        /*08ac*/ 	.word	0x00004e80


	//   ....[5]....
        /*08b0*/ 	.word	0x00004ec0


	//   ....[6]....
        /*08b4*/ 	.word	0x00007490


	//   ....[7]....
        /*08b8*/ 	.word	0x00007510


	//   ....[8]....
        /*08bc*/ 	.word	0x00007540


	//   ....[9]....
        /*08c0*/ 	.word	0x000075b0


	//----- nvinfo : EIATTR_MAX_THREADS
	.align		4
.L_49:
        /*08c4*/ 	.byte	0x04, 0x05
        /*08c6*/ 	.short	(.L_51 - .L_50)
.L_50:
        /*08c8*/ 	.word	0x00000100
        /*08cc*/ 	.word	0x00000001
        /*08d0*/ 	.word	0x00000001


	//----- nvinfo : EIATTR_CRS_STACK_SIZE
	.align		4
.L_51:
        /*08d4*/ 	.byte	0x04, 0x1e
        /*08d6*/ 	.short	(.L_53 - .L_52)
.L_52:
        /*08d8*/ 	.word	0x00000000


	//----- nvinfo : EIATTR_CBANK_PARAM_SIZE
	.align		4
.L_53:
        /*08dc*/ 	.byte	0x03, 0x19
        /*08de*/ 	.short	0x0800


	//----- nvinfo : EIATTR_PARAM_CBANK
	.align		4
        /*08e0*/ 	.byte	0x04, 0x0a
        /*08e2*/ 	.short	(.L_55 - .L_54)
	.align		4
.L_54:
        /*08e4*/ 	.word	index@(.nv.constant0._ZN7cutlass13device_kernelINS_4gemm6kernel13GemmUniversalIN4cute5tupleIJiiiiEEENS1_10collective13CollectiveMmaINS1_35MainloopSm100TmaUmmaWarpSpecializedILi5ELi2ELi4ENS5_IJNS4_1CILi1EEENSA_ILi2EEESB_EEEEENS5_IJNSA_ILi64EEESF_SF_EEENS_10bfloat16_tENS5_IJlSB_lEEESH_SI_NS4_8TiledMMAINS4_8MMA_AtomIJNS4_20SM100_MMA_F16BF16_SSISH_SH_fLi64ELi64ELNS4_4UMMA5MajorE0ELSN_0ELNSM_7ScaleInE0ELSO_0EEEEEENS4_6LayoutINS5_IJSB_SB_SB_EEENS5_IJNSA_ILi0EEEST_ST_EEEEENS5_IJNS4_10UnderscoreESW_SW_EEEEENS4_23SM90_TMA_LOAD_MULTICASTENS4_14ComposedLayoutINS4_7SwizzleILi3ELi4ELi3EEENS4_18smem_ptr_flag_bitsILi16EEENSR_INS5_IJNSA_ILi8EEESF_EEENS5_IJSF_SB_EEEEEEEvNS4_8identityENS4_13SM90_TMA_LOADES19_vS1A_EENS_8epilogue10collective18CollectiveEpilogueINS1D_23Sm100TmaWarpSpecializedILi3ELi2ELi16ELb1ELb0EEEJSG_NS5_IJNSR_ISF_SB_EENSR_INSA_ILi32EEESB_EEEEESH_SI_SH_SI_NS1D_6fusion15FusionCallbacksIS1H_NS1M_17LinearCombinationISH_fSH_fLNS_15FloatRoundStyleE2EEESG_S1L_JEEENS4_5SM1004TMEM4LOAD26SM100_TMEM_LOAD_16dp256b4xES1B_NS10_INS11_ILi2ELi4ELi3EEES14_NSR_INS5_IJS15_S1J_EEENS5_IJS1J_SB_EEEEEEENS4_17SM75_U32x4_LDSM_NENS4_14SM90_TMA_STOREES20_NS4_17SM90_U32x4_STSM_NENS4_39AutoVectorizingCopyWithAssumedAlignmentILi128EEEEEEvvEEEEvNT_6ParamsE)
        /*08e8*/ 	.short	0x0380
        /*08ea*/ 	.short	0x0800


	//----- nvinfo : EIATTR_SW_WAR
	.align		4
.L_55:
        /*08ec*/ 	.byte	0x04, 0x36
        /*08ee*/ 	.short	(.L_57 - .L_56)
.L_56:
        /*08f0*/ 	.word	0x00000008
.L_57:


//--------------------- .nv.callgraph             --------------------------
	.section	.nv.callgraph,"",@"SHT_CUDA_CALLGRAPH"
	.align	4
	.sectionentsize	8
	.align		4
        /*0000*/ 	.word	0x00000000
	.align		4
        /*0004*/ 	.word	0xffffffff
	.align		4
        /*0008*/ 	.word	index@(_ZN7cutlass13device_kernelINS_4gemm6kernel13GemmUniversalIN4cute5tupleIJiiiiEEENS1_10collective13CollectiveMmaINS1_35MainloopSm100TmaUmmaWarpSpecializedILi5ELi2ELi4ENS5_IJNS4_1CILi1EEENSA_ILi2EEESB_EEEEENS5_IJNSA_ILi64EEESF_SF_EEENS_10bfloat16_tENS5_IJlSB_lEEESH_SI_NS4_8TiledMMAINS4_8MMA_AtomIJNS4_20SM100_MMA_F16BF16_SSISH_SH_fLi64ELi64ELNS4_4UMMA5MajorE0ELSN_0ELNSM_7ScaleInE0ELSO_0EEEEEENS4_6LayoutINS5_IJSB_SB_SB_EEENS5_IJNSA_ILi0EEEST_ST_EEEEENS5_IJNS4_10UnderscoreESW_SW_EEEEENS4_23SM90_TMA_LOAD_MULTICASTENS4_14ComposedLayoutINS4_7SwizzleILi3ELi4ELi3EEENS4_18smem_ptr_flag_bitsILi16EEENSR_INS5_IJNSA_ILi8EEESF_EEENS5_IJSF_SB_EEEEEEEvNS4_8identityENS4_13SM90_TMA_LOADES19_vS1A_EENS_8epilogue10collective18CollectiveEpilogueINS1D_23Sm100TmaWarpSpecializedILi3ELi2ELi16ELb1ELb0EEEJSG_NS5_IJNSR_ISF_SB_EENSR_INSA_ILi32EEESB_EEEEESH_SI_SH_SI_NS1D_6fusion15FusionCallbacksIS1H_NS1M_17LinearCombinationISH_fSH_fLNS_15FloatRoundStyleE2EEESG_S1L_JEEENS4_5SM1004TMEM4LOAD26SM100_TMEM_LOAD_16dp256b4xES1B_NS10_INS11_ILi2ELi4ELi3EEES14_NSR_INS5_IJS15_S1J_EEENS5_IJS1J_SB_EEEEEEENS4_17SM75_U32x4_LDSM_NENS4_14SM90_TMA_STOREES20_NS4_17SM90_U32x4_STSM_NENS4_39AutoVectorizingCopyWithAssumedAlignmentILi128EEEEEEvvEEEEvNT_6ParamsE)
	.align		4
        /*000c*/ 	.word	index@(__assertfail)
	.align		4
        /*0010*/ 	.word	0x00000000
	.align		4
        /*0014*/ 	.word	0xfffffffe
	.align		4
        /*0018*/ 	.word	0x00000000
	.align		4
        /*001c*/ 	.word	0xfffffffd
	.align		4
        /*0020*/ 	.word	0x00000000
	.align		4
        /*0024*/ 	.word	0xfffffffc


//--------------------- .nv.constant4             --------------------------
	.section	.nv.constant4,"a",@progbits
	.align	8
	.align		8
.nv.constant4:
        /*0000*/ 	.dword	__assertfail
	.align		8
        /*0008*/ 	.dword	__unnamed_1
	.align		8
        /*0010*/ 	.dword	__unnamed_2
	.align		8
        /*0018*/ 	.dword	_ZN39_INTERNAL_9ece25e9_4_k_cu_09c70a46_66484cuda3std3__45__cpo5beginE
	.align		8
        /*0020*/ 	.dword	_ZN39_INTERNAL_9ece25e9_4_k_cu_09c70a46_66484cuda3std3__45__cpo3endE
	.align		8
        /*0028*/ 	.dword	_ZN39_INTERNAL_9ece25e9_4_k_cu_09c70a46_66484cuda3std3__45__cpo6cbeginE
	.align		8
        /*0030*/ 	.dword	_ZN39_INTERNAL_9ece25e9_4_k_cu_09c70a46_66484cuda3std3__45__cpo4cendE
	.align		8
        /*0038*/ 	.dword	_ZN39_INTERNAL_9ece25e9_4_k_cu_09c70a46_66484cuda3std3__441_GLOBAL__N__9ece25e9_4_k_cu_09c70a46_66486ignoreE
	.align		8
        /*0040*/ 	.dword	_ZN39_INTERNAL_9ece25e9_4_k_cu_09c70a46_66484cuda3std3__419piecewise_constructE
	.align		8
        /*0048*/ 	.dword	_ZN39_INTERNAL_9ece25e9_4_k_cu_09c70a46_66484cuda3std3__48in_placeE
	.align		8
        /*0050*/ 	.dword	_ZN39_INTERNAL_9ece25e9_4_k_cu_09c70a46_66484cuda3std6ranges3__45__cpo4swapE
	.align		8
        /*0058*/ 	.dword	_ZN39_INTERNAL_9ece25e9_4_k_cu_09c70a46_66484cuda3std6ranges3__45__cpo9iter_moveE
	.align		8
        /*0060*/ 	.dword	_ZN39_INTERNAL_9ece25e9_4_k_cu_09c70a46_66484cute7productE
	.align		8
        /*0068*/ 	.dword	_ZN39_INTERNAL_9ece25e9_4_k_cu_09c70a46_66484cute1_E
	.align		8
        /*0070*/ 	.dword	$str$25
	.align		8
        /*0078*/ 	.dword	$str$26
	.align		8
        /*0080*/ 	.dword	$str$27
	.align		8
        /*0088*/ 	.dword	$str$28


//--------------------- .text._ZN7cutlass13device_kernelINS_4gemm6kernel13GemmUniversalIN4cute5tupleIJiiiiEEENS1_10collective13CollectiveMmaINS1_35MainloopSm100TmaUmmaWarpSpecializedILi5ELi2ELi4ENS5_IJNS4_1CILi1EEENSA_ILi2EEESB_EEEEENS5_IJNSA_ILi64EEESF_SF_EEENS_10bfloat16_tENS5_IJlSB_lEEESH_SI_NS4_8TiledMMAINS4_8MMA_AtomIJNS4_20SM100_MMA_F16BF16_SSISH_SH_fLi64ELi64ELNS4_4UMMA5MajorE0ELSN_0ELNSM_7ScaleInE0ELSO_0EEEEEENS4_6LayoutINS5_IJSB_SB_SB_EEENS5_IJNSA_ILi0EEEST_ST_EEEEENS5_IJNS4_10UnderscoreESW_SW_EEEEENS4_23SM90_TMA_LOAD_MULTICASTENS4_14ComposedLayoutINS4_7SwizzleILi3ELi4ELi3EEENS4_18smem_ptr_flag_bitsILi16EEENSR_INS5_IJNSA_ILi8EEESF_EEENS5_IJSF_SB_EEEEEEEvNS4_8identityENS4_13SM90_TMA_LOADES19_vS1A_EENS_8epilogue10collective18CollectiveEpilogueINS1D_23Sm100TmaWarpSpecializedILi3ELi2ELi16ELb1ELb0EEEJSG_NS5_IJNSR_ISF_SB_EENSR_INSA_ILi32EEESB_EEEEESH_SI_SH_SI_NS1D_6fusion15FusionCallbacksIS1H_NS1M_17LinearCombinationISH_fSH_fLNS_15FloatRoundStyleE2EEESG_S1L_JEEENS4_5SM1004TMEM4LOAD26SM100_TMEM_LOAD_16dp256b4xES1B_NS10_INS11_ILi2ELi4ELi3EEES14_NSR_INS5_IJS15_S1J_EEENS5_IJS1J_SB_EEEEEEENS4_17SM75_U32x4_LDSM_NENS4_14SM90_TMA_STOREES20_NS4_17SM90_U32x4_STSM_NENS4_39AutoVectorizingCopyWithAssumedAlignmentILi128EEEEEEvvEEEEvNT_6ParamsE --------------------------
	.section	.text._ZN7cutlass13device_kernelINS_4gemm6kernel13GemmUniversalIN4cute5tupleIJiiiiEEENS1_10collective13CollectiveMmaINS1_35MainloopSm100TmaUmmaWarpSpecializedILi5ELi2ELi4ENS5_IJNS4_1CILi1EEENSA_ILi2EEESB_EEEEENS5_IJNSA_ILi64EEESF_SF_EEENS_10bfloat16_tENS5_IJlSB_lEEESH_SI_NS4_8TiledMMAINS4_8MMA_AtomIJNS4_20SM100_MMA_F16BF16_SSISH_SH_fLi64ELi64ELNS4_4UMMA5MajorE0ELSN_0ELNSM_7ScaleInE0ELSO_0EEEEEENS4_6LayoutINS5_IJSB_SB_SB_EEENS5_IJNSA_ILi0EEEST_ST_EEEEENS5_IJNS4_10UnderscoreESW_SW_EEEEENS4_23SM90_TMA_LOAD_MULTICASTENS4_14ComposedLayoutINS4_7SwizzleILi3ELi4ELi3EEENS4_18smem_ptr_flag_bitsILi16EEENSR_INS5_IJNSA_ILi8EEESF_EEENS5_IJSF_SB_EEEEEEEvNS4_8identityENS4_13SM90_TMA_LOADES19_vS1A_EENS_8epilogue10collective18CollectiveEpilogueINS1D_23Sm100TmaWarpSpecializedILi3ELi2ELi16ELb1ELb0EEEJSG_NS5_IJNSR_ISF_SB_EENSR_INSA_ILi32EEESB_EEEEESH_SI_SH_SI_NS1D_6fusion15FusionCallbacksIS1H_NS1M_17LinearCombinationISH_fSH_fLNS_15FloatRoundStyleE2EEESG_S1L_JEEENS4_5SM1004TMEM4LOAD26SM100_TMEM_LOAD_16dp256b4xES1B_NS10_INS11_ILi2ELi4ELi3EEES14_NSR_INS5_IJS15_S1J_EEENS5_IJS1J_SB_EEEEEEENS4_17SM75_U32x4_LDSM_NENS4_14SM90_TMA_STOREES20_NS4_17SM90_U32x4_STSM_NENS4_39AutoVectorizingCopyWithAssumedAlignmentILi128EEEEEEvvEEEEvNT_6ParamsE,"ax",@progbits
	.align	128
.text._ZN7cutlass13device_kernelINS_4gemm6kernel13GemmUniversalIN4cute5tupleIJiiiiEEENS1_10collective13CollectiveMmaINS1_35MainloopSm100TmaUmmaWarpSpecializedILi5ELi2ELi4ENS5_IJNS4_1CILi1EEENSA_ILi2EEESB_EEEEENS5_IJNSA_ILi64EEESF_SF_EEENS_10bfloat16_tENS5_IJlSB_lEEESH_SI_NS4_8TiledMMAINS4_8MMA_AtomIJNS4_20SM100_MMA_F16BF16_SSISH_SH_fLi64ELi64ELNS4_4UMMA5MajorE0ELSN_0ELNSM_7ScaleInE0ELSO_0EEEEEENS4_6LayoutINS5_IJSB_SB_SB_EEENS5_IJNSA_ILi0EEEST_ST_EEEEENS5_IJNS4_10UnderscoreESW_SW_EEEEENS4_23SM90_TMA_LOAD_MULTICASTENS4_14ComposedLayoutINS4_7SwizzleILi3ELi4ELi3EEENS4_18smem_ptr_flag_bitsILi16EEENSR_INS5_IJNSA_ILi8EEESF_EEENS5_IJSF_SB_EEEEEEEvNS4_8identityENS4_13SM90_TMA_LOADES19_vS1A_EENS_8epilogue10collective18CollectiveEpilogueINS1D_23Sm100TmaWarpSpecializedILi3ELi2ELi16ELb1ELb0EEEJSG_NS5_IJNSR_ISF_SB_EENSR_INSA_ILi32EEESB_EEEEESH_SI_SH_SI_NS1D_6fusion15FusionCallbacksIS1H_NS1M_17LinearCombinationISH_fSH_fLNS_15FloatRoundStyleE2EEESG_S1L_JEEENS4_5SM1004TMEM4LOAD26SM100_TMEM_LOAD_16dp256b4xES1B_NS10_INS11_ILi2ELi4ELi3EEES14_NSR_INS5_IJS15_S1J_EEENS5_IJS1J_SB_EEEEEEENS4_17SM75_U32x4_LDSM_NENS4_14SM90_TMA_STOREES20_NS4_17SM90_U32x4_STSM_NENS4_39AutoVectorizingCopyWithAssumedAlignmentILi128EEEEEEvvEEEEvNT_6ParamsE:
        .type           _ZN7cutlass13device_kernelINS_4gemm6kernel13GemmUniversalIN4cute5tupleIJiiiiEEENS1_10collective13CollectiveMmaINS1_35MainloopSm100TmaUmmaWarpSpecializedILi5ELi2ELi4ENS5_IJNS4_1CILi1EEENSA_ILi2EEESB_EEEEENS5_IJNSA_ILi64EEESF_SF_EEENS_10bfloat16_tENS5_IJlSB_lEEESH_SI_NS4_8TiledMMAINS4_8MMA_AtomIJNS4_20SM100_MMA_F16BF16_SSISH_SH_fLi64ELi64ELNS4_4UMMA5MajorE0ELSN_0ELNSM_7ScaleInE0ELSO_0EEEEEENS4_6LayoutINS5_IJSB_SB_SB_EEENS5_IJNSA_ILi0EEEST_ST_EEEEENS5_IJNS4_10UnderscoreESW_SW_EEEEENS4_23SM90_TMA_LOAD_MULTICASTENS4_14ComposedLayoutINS4_7SwizzleILi3ELi4ELi3EEENS4_18smem_ptr_flag_bitsILi16EEENSR_INS5_IJNSA_ILi8EEESF_EEENS5_IJSF_SB_EEEEEEEvNS4_8identityENS4_13SM90_TMA_LOADES19_vS1A_EENS_8epilogue10collective18CollectiveEpilogueINS1D_23Sm100TmaWarpSpecializedILi3ELi2ELi16ELb1ELb0EEEJSG_NS5_IJNSR_ISF_SB_EENSR_INSA_ILi32EEESB_EEEEESH_SI_SH_SI_NS1D_6fusion15FusionCallbacksIS1H_NS1M_17LinearCombinationISH_fSH_fLNS_15FloatRoundStyleE2EEESG_S1L_JEEENS4_5SM1004TMEM4LOAD26SM100_TMEM_LOAD_16dp256b4xES1B_NS10_INS11_ILi2ELi4ELi3EEES14_NSR_INS5_IJS15_S1J_EEENS5_IJS1J_SB_EEEEEEENS4_17SM75_U32x4_LDSM_NENS4_14SM90_TMA_STOREES20_NS4_17SM90_U32x4_STSM_NENS4_39AutoVectorizingCopyWithAssumedAlignmentILi128EEEEEEvvEEEEvNT_6ParamsE,@function
        .size           _ZN7cutlass13device_kernelINS_4gemm6kernel13GemmUniversalIN4cute5tupleIJiiiiEEENS1_10collective13CollectiveMmaINS1_35MainloopSm100TmaUmmaWarpSpecializedILi5ELi2ELi4ENS5_IJNS4_1CILi1EEENSA_ILi2EEESB_EEEEENS5_IJNSA_ILi64EEESF_SF_EEENS_10bfloat16_tENS5_IJlSB_lEEESH_SI_NS4_8TiledMMAINS4_8MMA_AtomIJNS4_20SM100_MMA_F16BF16_SSISH_SH_fLi64ELi64ELNS4_4UMMA5MajorE0ELSN_0ELNSM_7ScaleInE0ELSO_0EEEEEENS4_6LayoutINS5_IJSB_SB_SB_EEENS5_IJNSA_ILi0EEEST_ST_EEEEENS5_IJNS4_10UnderscoreESW_SW_EEEEENS4_23SM90_TMA_LOAD_MULTICASTENS4_14ComposedLayoutINS4_7SwizzleILi3ELi4ELi3EEENS4_18smem_ptr_flag_bitsILi16EEENSR_INS5_IJNSA_ILi8EEESF_EEENS5_IJSF_SB_EEEEEEEvNS4_8identityENS4_13SM90_TMA_LOADES19_vS1A_EENS_8epilogue10collective18CollectiveEpilogueINS1D_23Sm100TmaWarpSpecializedILi3ELi2ELi16ELb1ELb0EEEJSG_NS5_IJNSR_ISF_SB_EENSR_INSA_ILi32EEESB_EEEEESH_SI_SH_SI_NS1D_6fusion15FusionCallbacksIS1H_NS1M_17LinearCombinationISH_fSH_fLNS_15FloatRoundStyleE2EEESG_S1L_JEEENS4_5SM1004TMEM4LOAD26SM100_TMEM_LOAD_16dp256b4xES1B_NS10_INS11_ILi2ELi4ELi3EEES14_NSR_INS5_IJS15_S1J_EEENS5_IJS1J_SB_EEEEEEENS4_17SM75_U32x4_LDSM_NENS4_14SM90_TMA_STOREES20_NS4_17SM90_U32x4_STSM_NENS4_39AutoVectorizingCopyWithAssumedAlignmentILi128EEEEEEvvEEEEvNT_6ParamsE,(.L_x_164 - _ZN7cutlass13device_kernelINS_4gemm6kernel13GemmUniversalIN4cute5tupleIJiiiiEEENS1_10collective13CollectiveMmaINS1_35MainloopSm100TmaUmmaWarpSpecializedILi5ELi2ELi4ENS5_IJNS4_1CILi1EEENSA_ILi2EEESB_EEEEENS5_IJNSA_ILi64EEESF_SF_EEENS_10bfloat16_tENS5_IJlSB_lEEESH_SI_NS4_8TiledMMAINS4_8MMA_AtomIJNS4_20SM100_MMA_F16BF16_SSISH_SH_fLi64ELi64ELNS4_4UMMA5MajorE0ELSN_0ELNSM_7ScaleInE0ELSO_0EEEEEENS4_6LayoutINS5_IJSB_SB_SB_EEENS5_IJNSA_ILi0EEEST_ST_EEEEENS5_IJNS4_10UnderscoreESW_SW_EEEEENS4_23SM90_TMA_LOAD_MULTICASTENS4_14ComposedLayoutINS4_7SwizzleILi3ELi4ELi3EEENS4_18smem_ptr_flag_bitsILi16EEENSR_INS5_IJNSA_ILi8EEESF_EEENS5_IJSF_SB_EEEEEEEvNS4_8identityENS4_13SM90_TMA_LOADES19_vS1A_EENS_8epilogue10collective18CollectiveEpilogueINS1D_23Sm100TmaWarpSpecializedILi3ELi2ELi16ELb1ELb0EEEJSG_NS5_IJNSR_ISF_SB_EENSR_INSA_ILi32EEESB_EEEEESH_SI_SH_SI_NS1D_6fusion15FusionCallbacksIS1H_NS1M_17LinearCombinationISH_fSH_fLNS_15FloatRoundStyleE2EEESG_S1L_JEEENS4_5SM1004TMEM4LOAD26SM100_TMEM_LOAD_16dp256b4xES1B_NS10_INS11_ILi2ELi4ELi3EEES14_NSR_INS5_IJS15_S1J_EEENS5_IJS1J_SB_EEEEEEENS4_17SM75_U32x4_LDSM_NENS4_14SM90_TMA_STOREES20_NS4_17SM90_U32x4_STSM_NENS4_39AutoVectorizingCopyWithAssumedAlignmentILi128EEEEEEvvEEEEvNT_6ParamsE)
        .other          _ZN7cutlass13device_kernelINS_4gemm6kernel13GemmUniversalIN4cute5tupleIJiiiiEEENS1_10collective13CollectiveMmaINS1_35MainloopSm100TmaUmmaWarpSpecializedILi5ELi2ELi4ENS5_IJNS4_1CILi1EEENSA_ILi2EEESB_EEEEENS5_IJNSA_ILi64EEESF_SF_EEENS_10bfloat16_tENS5_IJlSB_lEEESH_SI_NS4_8TiledMMAINS4_8MMA_AtomIJNS4_20SM100_MMA_F16BF16_SSISH_SH_fLi64ELi64ELNS4_4UMMA5MajorE0ELSN_0ELNSM_7ScaleInE0ELSO_0EEEEEENS4_6LayoutINS5_IJSB_SB_SB_EEENS5_IJNSA_ILi0EEEST_ST_EEEEENS5_IJNS4_10UnderscoreESW_SW_EEEEENS4_23SM90_TMA_LOAD_MULTICASTENS4_14ComposedLayoutINS4_7SwizzleILi3ELi4ELi3EEENS4_18smem_ptr_flag_bitsILi16EEENSR_INS5_IJNSA_ILi8EEESF_EEENS5_IJSF_SB_EEEEEEEvNS4_8identityENS4_13SM90_TMA_LOADES19_vS1A_EENS_8epilogue10collective18CollectiveEpilogueINS1D_23Sm100TmaWarpSpecializedILi3ELi2ELi16ELb1ELb0EEEJSG_NS5_IJNSR_ISF_SB_EENSR_INSA_ILi32EEESB_EEEEESH_SI_SH_SI_NS1D_6fusion15FusionCallbacksIS1H_NS1M_17LinearCombinationISH_fSH_fLNS_15FloatRoundStyleE2EEESG_S1L_JEEENS4_5SM1004TMEM4LOAD26SM100_TMEM_LOAD_16dp256b4xES1B_NS10_INS11_ILi2ELi4ELi3EEES14_NSR_INS5_IJS15_S1J_EEENS5_IJS1J_SB_EEEEEEENS4_17SM75_U32x4_LDSM_NENS4_14SM90_TMA_STOREES20_NS4_17SM90_U32x4_STSM_NENS4_39AutoVectorizingCopyWithAssumedAlignmentILi128EEEEEEvvEEEEvNT_6ParamsE,@"STO_CUDA_ENTRY STV_DEFAULT"
_ZN7cutlass13device_kernelINS_4gemm6kernel13GemmUniversalIN4cute5tupleIJiiiiEEENS1_10collective13CollectiveMmaINS1_35MainloopSm100TmaUmmaWarpSpecializedILi5ELi2ELi4ENS5_IJNS4_1CILi1EEENSA_ILi2EEESB_EEEEENS5_IJNSA_ILi64EEESF_SF_EEENS_10bfloat16_tENS5_IJlSB_lEEESH_SI_NS4_8TiledMMAINS4_8MMA_AtomIJNS4_20SM100_MMA_F16BF16_SSISH_SH_fLi64ELi64ELNS4_4UMMA5MajorE0ELSN_0ELNSM_7ScaleInE0ELSO_0EEEEEENS4_6LayoutINS5_IJSB_SB_SB_EEENS5_IJNSA_ILi0EEEST_ST_EEEEENS5_IJNS4_10UnderscoreESW_SW_EEEEENS4_23SM90_TMA_LOAD_MULTICASTENS4_14ComposedLayoutINS4_7SwizzleILi3ELi4ELi3EEENS4_18smem_ptr_flag_bitsILi16EEENSR_INS5_IJNSA_ILi8EEESF_EEENS5_IJSF_SB_EEEEEEEvNS4_8identityENS4_13SM90_TMA_LOADES19_vS1A_EENS_8epilogue10collective18CollectiveEpilogueINS1D_23Sm100TmaWarpSpecializedILi3ELi2ELi16ELb1ELb0EEEJSG_NS5_IJNSR_ISF_SB_EENSR_INSA_ILi32EEESB_EEEEESH_SI_SH_SI_NS1D_6fusion15FusionCallbacksIS1H_NS1M_17LinearCombinationISH_fSH_fLNS_15FloatRoundStyleE2EEESG_S1L_JEEENS4_5SM1004TMEM4LOAD26SM100_TMEM_LOAD_16dp256b4xES1B_NS10_INS11_ILi2ELi4ELi3EEES14_NSR_INS5_IJS15_S1J_EEENS5_IJS1J_SB_EEEEEEENS4_17SM75_U32x4_LDSM_NENS4_14SM90_TMA_STOREES20_NS4_17SM90_U32x4_STSM_NENS4_39AutoVectorizingCopyWithAssumedAlignmentILi128EEEEEEvvEEEEvNT_6ParamsE:
[----:B------:R-:W1:Y:S01]  /*0000*/  LDC R1, c[0x0][0x37c] ;  /* 0x0000df00ff017b82 */ /* 0x000e620000000800 */
[----:B------:R-:W2:Y:S01]  /*0010*/  S2R R55, SR_TID.X ;  /* 0x0000000000377919 */ /* 0x000ea20000002100 */
[----:B------:R-:W3:Y:S01]  /*0020*/  LDCU.64 UR8, c[0x0][0x890] ;  /* 0x00011200ff0877ac */ /* 0x000ee20008000a00 */
[----:B------:R-:W-:Y:S02]  /*0030*/  PRMT R45, RZ, 0x7610, R45 ;  /* 0x00007610ff2d7816 */ /* 0x000fe4000000002d */
[----:B------:R-:W-:Y:S01]  /*0040*/  ELECT P3, URZ, PT ;  /* 0x0000000000ff782f */ /* 0x000fe20003860000 */
[----:B---3--:R-:W-:-:S04]  /*0050*/  UISETP.NE.U32.AND UP0, UPT, UR8, URZ, UPT ;  /* 0x000000ff0800728c */ /* 0x008fc8000bf05070 */
[----:B------:R-:W-:Y:S01]  /*0060*/  UISETP.NE.AND.EX UP0, UPT, UR9, URZ, UPT, UP0 ;  /* 0x000000ff0900728c */ /* 0x000fe2000bf05300 */
[----:B--2---:R-:W-:-:S05]  /*0070*/  SHF.R.U32.HI R46, RZ, 0x5, R55 ;  /* 0x00000005ff2e7819 */ /* 0x004fca0000011637 */
[----:B------:R-:W2:Y:S02]  /*0080*/  SHFL.IDX PT, R0, R46, RZ, 0x1f ;  /* 0x00001fff2e007589 */ /* 0x000ea400000e0000 */
[----:B--2---:R-:W-:Y:S01]  /*0090*/  R2UR UR22, R0 ;  /* 0x00000000001672ca */ /* 0x004fe200000e0000 */
[----:B-1----:R-:W-:-:S14]  /*00a0*/  BRA.U UP0, `(.L_x_0) ;  /* 0x0000000100307547 */ /* 0x002fdc000b800000 */
[----:B------:R-:W1:Y:S02]  /*00b0*/  LDCU.64 UR4, c[0x0][0x888] ;  /* 0x00011100ff0477ac */ /* 0x000e640008000a00 */
[----:B-1----:R-:W-:-:S04]  /*00c0*/  UISETP.NE.U32.AND UP0, UPT, UR4, URZ, UPT ;  /* 0x000000ff0400728c */ /* 0x002fc8000bf05070 */
[----:B------:R-:W-:-:S09]  /*00d0*/  UISETP.NE.AND.EX UP0, UPT, UR5, URZ, UPT, UP0 ;  /* 0x000000ff0500728c */ /* 0x000fd2000bf05300 */
[----:B------:R-:W-:Y:S05]  /*00e0*/  BRA.U !UP0, `(.L_x_1) ;  /* 0x0000000108147547 */ /* 0x000fea000b800000 */
[----:B------:R-:W1:Y:S01]  /*00f0*/  LDC.64 R26, c[0x0][0x888] ;  /* 0x00022200ff1a7b82 */ /* 0x000e620000000a00 */
[----:B------:R-:W1:Y:S02]  /*0100*/  LDCU.64 UR4, c[0x0][0x358] ;  /* 0x00006b00ff0477ac */ /* 0x000e640008000a00 */
[----:B-1----:R1:W5:Y:S01]  /*0110*/  LDG.E R26, desc[UR4][R26.64] ;  /* 0x000000041a1a7981 */ /* 0x002362000c1e1900 */
[----:B------:R-:W-:Y:S01]  /*0120*/  HFMA2 R45, -RZ, RZ, 0, 5.9604644775390625e-08 ;  /* 0x00000001ff2d7431 */ /* 0x000fe200000001ff */
[----:B------:R-:W-:Y:S05]  /*0130*/  BRA `(.L_x_0) ;  /* 0x00000000000c7947 */ /* 0x000fea0003800000 */
.L_x_1:
[----:B------:R-:W1:Y:S01]  /*0140*/  LDCU UR4, c[0x0][0x880] ;  /* 0x00011000ff0477ac */ /* 0x000e620008000800 */
[----:B------:R-:W-:Y:S01]  /*0150*/  HFMA2 R45, -RZ, RZ, 0, 5.9604644775390625e-08 ;  /* 0x00000001ff2d7431 */ /* 0x000fe200000001ff */
[----:B-1----:R-:W-:-:S07]  /*0160*/  MOV R26, UR4 ;  /* 0x00000004001a7c02 */ /* 0x002fce0008000f00 */
.L_x_0:
[----:B------:R-:W2:Y:S02]  /*0170*/  LDCU.64 UR4, c[0x0][0x8b0] ;  /* 0x00011600ff0477ac */ /* 0x000ea40008000a00 */
[----:B--2---:R-:W-:-:S04]  /*0180*/  UISETP.NE.U32.AND UP0, UPT, UR4, URZ, UPT ;  /* 0x000000ff0400728c */ /* 0x004fc8000bf05070 */
[----:B------:R-:W-:-:S09]  /*0190*/  UISETP.NE.AND.EX UP0, UPT, UR5, URZ, UPT, UP0 ;  /* 0x000000ff0500728c */ /* 0x000fd2000bf05300 */
[----:B------:R-:W-:Y:S05]  /*01a0*/  BRA.U UP0, `(.L_x_2) ;  /* 0x0000000100287547 */ /* 0x000fea000b800000 */
[----:B------:R-:W2:Y:S02]  /*01b0*/  LDCU.64 UR4, c[0x0][0x8a8] ;  /* 0x00011500ff0477ac */ /* 0x000ea40008000a00 */
[----:B--2---:R-:W-:-:S04]  /*01c0*/  UISETP.NE.U32.AND UP0, UPT, UR4, URZ, UPT ;  /* 0x000000ff0400728c */ /* 0x004fc8000bf05070 */
[----:B------:R-:W-:-:S09]  /*01d0*/  UISETP.NE.AND.EX UP0, UPT, UR5, URZ, UPT, UP0 ;  /* 0x000000ff0500728c */ /* 0x000fd2000bf05300 */
[----:B------:R-:W-:Y:S05]  /*01e0*/  BRA.U !UP0, `(.L_x_3) ;  /* 0x0000000108107547 */ /* 0x000fea000b800000 */
[----:B------:R-:W2:Y:S01]  /*01f0*/  LDC.64 R24, c[0x0][0x8a8] ;  /* 0x00022a00ff187b82 */ /* 0x000ea20000000a00 */
[----:B------:R-:W2:Y:S02]  /*0200*/  LDCU.64 UR4, c[0x0][0x358] ;  /* 0x00006b00ff0477ac */ /* 0x000ea40008000a00 */
[----:B--2---:R2:W5:Y:S01]  /*0210*/  LDG.E R24, desc[UR4][R24.64] ;  /* 0x0000000418187981 */ /* 0x004562000c1e1900 */
[----:B------:R-:W-:Y:S05]  /*0220*/  BRA `(.L_x_2) ;  /* 0x0000000000087947 */ /* 0x000fea0003800000 */
.L_x_3:
[----:B------:R-:W2:Y:S02]  /*0230*/  LDCU UR4, c[0x0][0x8a0] ;  /* 0x00011400ff0477ac */ /* 0x000ea40008000800 */
[----:B--2---:R-:W-:Y:S02]  /*0240*/  MOV R24, UR4 ;  /* 0x0000000400187c02 */ /* 0x004fe40008000f00 */
.L_x_2:
[----:B------:R-:W-:Y:S01]  /*0250*/  IMAD.U32 R0, RZ, RZ, UR22 ;  /* 0x00000016ff007e24 */ /* 0x000fe2000f8e00ff */
[----:B------:R-:W-:Y:S04]  /*0260*/  BSSY.RECONVERGENT B0, `(.L_x_4) ;  /* 0x000000c000007945 */ /* 0x000fe80003800200 */
[C---:B------:R-:W-:Y:S02]  /*0270*/  ISETP.NE.OR P1, PT, R0.reuse, 0x1, !P3 ;  /* 0x000000010000780c */ /* 0x040fe40005f25670 */
[----:B------:R-:W-:-:S11]  /*0280*/  ISETP.NE.OR P0, PT, R0, 0x3, !P3 ;  /* 0x000000030000780c */ /* 0x000fd60005f05670 */
[----:B------:R-:W-:Y:S05]  /*0290*/  @P1 BRA `(.L_x_5) ;  /* 0x0000000000201947 */ /* 0x000fea0003800000 */
[----:B------:R-:W3:Y:S02]  /*02a0*/  LDCU.64 UR4, c[0x0][0x348] ;  /* 0x00006900ff0477ac */ /* 0x000ee40008000a00 */
[----:B---3--:R-:W-:Y:S02]  /*02b0*/  UIADD3 UR6, UP1, UPT, UR4, 0x80, URZ ;  /* 0x0000008004067890 */ /* 0x008fe4000ff3e0ff */
[----:B------:R-:W-:Y:S02]  /*02c0*/  UIADD3 UR4, UP0, UPT, UR4, 0x180, URZ ;  /* 0x0000018004047890 */ /* 0x000fe4000ff1e0ff */
[----:B------:R-:W-:Y:S02]  /*02d0*/  UIADD3.X UR7, UPT, UPT, URZ, UR5, URZ, UP1, !UPT ;  /* 0x00000005ff077290 */ /* 0x000fe40008ffe4ff */
[----:B------:R-:W-:-:S07]  /*02e0*/  UIADD3.X UR5, UPT, UPT, URZ, UR5, URZ, UP0, !UPT ;  /* 0x00000005ff057290 */ /* 0x000fce00087fe4ff */
[----:B------:R3:W-:Y:S02]  /*02f0*/  UTMACCTL.PF [UR6] ;  /* 0x00000000060079b9 */ /* 0x0007e40008040000 */
[----:B------:R3:W-:Y:S02]  /*0300*/  UTMACCTL.PF [UR4] ;  /* 0x00000000040079b9 */ /* 0x0007e40008040000 */
[----:B---3--:R-:W-:Y:S01]  /*0310*/  NOP ;  /* 0x0000000000007918 */ /* 0x008fe20000000000 */
.L_x_5:
[----:B------:R-:W-:Y:S05]  /*0320*/  BSYNC.RECONVERGENT B0 ;  /* 0x0000000000007941 */ /* 0x000fea0003800200 */
.L_x_4:
[----:B------:R-:W-:Y:S04]  /*0330*/  BSSY.RECONVERGENT B0, `(.L_x_6) ;  /* 0x000000a000007945 */ /* 0x000fe80003800200 */
        /* <DEDUP_REMOVED lines=9> */
.L_x_7:
[----:B------:R-:W-:Y:S05]  /*03d0*/  BSYNC.RECONVERGENT B0 ;  /* 0x0000000000007941 */ /* 0x000fea0003800200 */
.L_x_6:
[----:B------:R-:W3:Y:S01]  /*03e0*/  LDCU.64 UR4, c[0x0][0x888] ;  /* 0x00011100ff0477ac */ /* 0x000ee20008000a00 */
[----:B------:R-:W-:Y:S02]  /*03f0*/  UISETP.EQ.U32.AND UP1, UPT, UR8, URZ, UPT ;  /* 0x000000ff0800728c */ /* 0x000fe4000bf22070 */
[----:B------:R-:W-:Y:S02]  /*0400*/  UPLOP3.LUT UP3, UPT, UPT, UPT, UPT, 0x80, 0x8 ;  /* 0x000000000008789c */ /* 0x000fe40003f6f070 */
[----:B---3--:R-:W-:-:S04]  /*0410*/  UISETP.NE.U32.AND UP0, UPT, UR4, URZ, UPT ;  /* 0x000000ff0400728c */ /* 0x008fc8000bf05070 */
[----:B------:R-:W-:-:S04]  /*0420*/  UISETP.NE.AND.EX UP0, UPT, UR5, URZ, UPT, UP0 ;  /* 0x000000ff0500728c */ /* 0x000fc8000bf05300 */
[----:B------:R-:W-:-:S04]  /*0430*/  UISETP.EQ.OR.EX UP2, UPT, UR9, URZ, !UP0, UP1 ;  /* 0x000000ff0900728c */ /* 0x000fc8000c742710 */
[----:B------:R-:W-:-:S06]  /*0440*/  UP2UR UR4, UPR, URZ, 0x4 ;  /* 0x00000004ff047883 */ /* 0x000fcc0008000000 */
[----:B------:R-:W-:Y:S01]  /*0450*/  MOV R49, UR4 ;  /* 0x0000000400317c02 */ /* 0x000fe20008000f00 */
[----:B------:R-:W-:Y:S06]  /*0460*/  BRA.U !UP2, `(.L_x_8) ;  /* 0x000000010a207547 */ /* 0x000fec000b800000 */
[----:B------:R-:W-:Y:S01]  /*0470*/  UISETP.NE.U32.AND UP1, UPT, UR8, URZ, UPT ;  /* 0x000000ff0800728c */ /* 0x000fe2000bf25070 */
[----:B-----5:R-:W-:Y:S01]  /*0480*/  FSETP.NEU.AND P0, PT, R26, RZ, PT ;  /* 0x000000ff1a00720b */ /* 0x020fe20003f0d000 */
[----:B------:R-:W-:Y:S02]  /*0490*/  USEL UR4, URZ, 0xffffffff, UP0 ;  /* 0xffffffffff047887 */ /* 0x000fe40008000000 */
[----:B------:R-:W-:-:S10]  /*04a0*/  UISETP.NE.AND.EX UP1, UPT, UR9, URZ, UPT, UP1 ;  /* 0x000000ff0900728c */ /* 0x000fd4000bf25310 */
[----:B------:R-:W-:Y:S01]  /*04b0*/  VOTEU.ANY UP0, P0 ;  /* 0x0000000000ff7886 */ /* 0x000fe20000000100 */
[----:B------:R-:W-:-:S04]  /*04c0*/  @!UP1 USEL UR4, URZ, 0xffffffff, UP0 ;  /* 0xffffffffff049887 */ /* 0x000fc80008000000 */
[----:B------:R-:W-:-:S04]  /*04d0*/  ULOP3.LUT UR4, UR4, 0x1, URZ, 0xc0, !UPT ;  /* 0x0000000104047892 */ /* 0x000fc8000f8ec0ff */
[----:B------:R-:W-:-:S11]  /*04e0*/  UISETP.NE.U32.AND UP3, UPT, UR4, 0x1, UPT ;  /* 0x000000010400788c */ /* 0x000fd6000bf65070 */
.L_x_8:
[----:B------:R-:W3:Y:S01]  /*04f0*/  SHFL.IDX PT, R2, R46, RZ, 0x1f ;  /* 0x00001fff2e027589 */ /* 0x000ee200000e0000 */
[----:B------:R-:W-:-:S04]  /*0500*/  UISETP.NE.AND UP0, UPT, UR22, 0x2, UPT ;  /* 0x000000021600788c */ /* 0x000fc8000bf05270 */
[----:B------:R-:W-:Y:S01]  /*0510*/  USEL UR37, URZ, 0x1, UP0 ;  /* 0x00000001ff257887 */ /* 0x000fe20008000000 */
[----:B---3--:R-:W-:-:S13]  /*0520*/  ISETP.NE.AND P0, PT, R2, RZ, PT ;  /* 0x000000ff0200720c */ /* 0x008fda0003f05270 */
[----:B------:R-:W-:Y:S05]  /*0530*/  @P0 BRA `(.L_x_9) ;  /* 0x0000000000600947 */ /* 0x000fea0003800000 */
[----:B------:R-:W3:Y:S01]  /*0540*/  S2UR UR4, SR_CgaCtaId ;  /* 0x00000000000479c3 */ /* 0x000ee20000008800 */
[----:B------:R-:W-:Y:S01]  /*0550*/  UMOV UR5, 0x400 ;  /* 0x0000040000057882 */ /* 0x000fe20000000000 */
[----:B------:R-:W-:Y:S01]  /*0560*/  UMOV UR8, 0x1 ;  /* 0x0000000100087882 */ /* 0x000fe20000000000 */
[----:B------:R-:W-:Y:S01]  /*0570*/  UMOV UR6, 0x2 ;  /* 0x0000000200067882 */ /* 0x000fe20000000000 */
[----:B------:R-:W-:-:S04]  /*0580*/  UIADD3 UR8, UPT, UPT, -UR8, 0x100000, URZ ;  /* 0x0010000008087890 */ /* 0x000fc8000fffe1ff */
[----:B------:R-:W-:Y:S02]  /*0590*/  USHF.L.U32 UR9, UR8, 0xb, URZ ;  /* 0x0000000b08097899 */ /* 0x000fe400080006ff */
[----:B------:R-:W-:Y:S02]  /*05a0*/  USHF.L.U32 UR8, UR8, 0x1, URZ ;  /* 0x0000000108087899 */ /* 0x000fe400080006ff */
[----:B------:R-:W-:-:S04]  /*05b0*/  UIADD3 UR6, UPT, UPT, -UR6, 0x100000, URZ ;  /* 0x0010000006067890 */ /* 0x000fc8000fffe1ff */
[----:B------:R-:W-:Y:S02]  /*05c0*/  USHF.L.U32 UR7, UR6, 0xb, URZ ;  /* 0x0000000b06077899 */ /* 0x000fe400080006ff */
[----:B------:R-:W-:Y:S01]  /*05d0*/  USHF.L.U32 UR6, UR6, 0x1, URZ ;  /* 0x0000000106067899 */ /* 0x000fe200080006ff */
[----:B------:R-:W-:Y:S01]  /*05e0*/  ELECT P0, URZ, PT ;  /* 0x0000000000ff782f */ /* 0x000fe20003800000 */
[----:B---3--:R-:W-:Y:S01]  /*05f0*/  ULEA UR4, UR4, UR5, 0x18 ;  /* 0x0000000504047291 */ /* 0x008fe2000f8ec0ff */
[----:B------:R-:W3:Y:S11]  /*0600*/  FENCE.VIEW.ASYNC.S ;  /* 0x00000000000073c6 */ /* 0x000ef60000000000 */
[----:B---3--:R3:W4:Y:S01]  /*0610*/  SYNCS.EXCH.64 URZ, [UR4], UR8 ;  /* 0x0000000804ff75b2 */ /* 0x0087220008000100 */
[----:B------:R3:W1:Y:S01]  /*0620*/  SYNCS.EXCH.64 URZ, [UR4+0x28], UR6 ;  /* 0x0000280604ff75b2 */ /* 0x0006620008000100 */
        /* <DEDUP_REMOVED lines=8> */
[----:B------:R-:W-:Y:S01]  /*06b0*/  NOP ;  /* 0x0000000000007918 */ /* 0x000fe20000000000 */
.L_x_9:
[----:B------:R-:W2:Y:S01]  /*06c0*/  SHFL.IDX PT, R2, R46, RZ, 0x1f ;  /* 0x00001fff2e027589 */ /* 0x000ea200000e0000 */
[----:B------:R-:W-:Y:S01]  /*06d0*/  NOP ;  /* 0x0000000000007918 */ /* 0x000fe20000000000 */
[----:B--2---:R-:W-:-:S13]  /*06e0*/  ISETP.NE.AND P0, PT, R2, 0x1, PT ;  /* 0x000000010200780c */ /* 0x004fda0003f05270 */
[----:B------:R-:W-:Y:S05]  /*06f0*/  @P0 BRA `(.L_x_10) ;  /* 0x0000000000500947 */ /* 0x000fea0003800000 */
[----:B---3--:R-:W2:Y:S01]  /*0700*/  S2UR UR4, SR_CgaCtaId ;  /* 0x00000000000479c3 */ /* 0x008ea20000008800 */
        /* <DEDUP_REMOVED lines=10> */
[----:B--2---:R-:W-:Y:S01]  /*07b0*/  ULEA UR4, UR4, UR5, 0x18 ;  /* 0x0000000504047291 */ /* 0x004fe2000f8ec0ff */
[----:B------:R-:W2:Y:S11]  /*07c0*/  FENCE.VIEW.ASYNC.S ;  /* 0x00000000000073c6 */ /* 0x000eb60000000000 */
[----:B--2---:R2:W3:Y:S01]  /*07d0*/  SYNCS.EXCH.64 URZ, [UR4+0x50], UR8 ;  /* 0x0000500804ff75b2 */ /* 0x0044e20008000100 */
[----:B------:R2:W1:Y:S01]  /*07e0*/  SYNCS.EXCH.64 URZ, [UR4+0x68], UR6 ;  /* 0x0000680604ff75b2 */ /* 0x0004620008000100 */
[----:B------:R2:W1:Y:S01]  /*07f0*/  SYNCS.EXCH.64 URZ, [UR4+0x58], UR8 ;  /* 0x0000580804ff75b2 */ /* 0x0004620008000100 */
[----:B------:R2:W1:Y:S01]  /*0800*/  SYNCS.EXCH.64 URZ, [UR4+0x70], UR6 ;  /* 0x0000700604ff75b2 */ /* 0x0004620008000100 */
[----:B------:R2:W1:Y:S01]  /*0810*/  SYNCS.EXCH.64 URZ, [UR4+0x60], UR8 ;  /* 0x0000600804ff75b2 */ /* 0x0004620008000100 */
[----:B------:R2:W1:Y:S01]  /*0820*/  SYNCS.EXCH.64 URZ, [UR4+0x78], UR6 ;  /* 0x0000780604ff75b2 */ /* 0x0004620008000100 */
[----:B------:R-:W-:Y:S01]  /*0830*/  NOP ;  /* 0x0000000000007918 */ /* 0x000fe20000000000 */
.L_x_10:
[----:B------:R-:W4:Y:S01]  /*0840*/  SHFL.IDX PT, R2, R46, RZ, 0x1f ;  /* 0x00001fff2e027589 */ /* 0x000f2200000e0000 */
[----:B------:R-:W-:Y:S01]  /*0850*/  NOP ;  /* 0x0000000000007918 */ /* 0x000fe20000000000 */
[----:B----4-:R-:W-:-:S13]  /*0860*/  ISETP.NE.AND P0, PT, R2, 0x3, PT ;  /* 0x000000030200780c */ /* 0x010fda0003f05270 */
[----:B------:R-:W-:Y:S05]  /*0870*/  @P0 BRA `(.L_x_11) ;  /* 0x0000000000300947 */ /* 0x000fea0003800000 */
[----:B--23--:R-:W2:Y:S01]  /*0880*/  S2UR UR6, SR_CgaCtaId ;  /* 0x00000000000679c3 */ /* 0x00cea20000008800 */
[----:B------:R-:W-:Y:S01]  /*0890*/  UMOV UR4, 0x400 ;  /* 0x0000040000047882 */ /* 0x000fe20000000000 */
[----:B------:R-:W-:Y:S01]  /*08a0*/  UMOV UR5, 0x20 ;  /* 0x0000002000057882 */ /* 0x000fe20000000000 */
[----:B------:R-:W-:Y:S01]  /*08b0*/  ELECT P0, URZ, PT ;  /* 0x0000000000ff782f */ /* 0x000fe20003800000 */
[----:B--2---:R-:W-:Y:S02]  /*08c0*/  ULEA UR6, UR6, UR4, 0x18 ;  /* 0x0000000406067291 */ /* 0x004fe4000f8ec0ff */
[----:B------:R-:W-:-:S04]  /*08d0*/  UIADD3 UR4, UPT, UPT, -UR5, 0x100000, URZ ;  /* 0x0010000005047890 */ /* 0x000fc8000fffe1ff */
[----:B------:R-:W-:Y:S02]  /*08e0*/  USHF.L.U32 UR5, UR4, 0xb, URZ ;  /* 0x0000000b04057899 */ /* 0x000fe400080006ff */
[----:B------:R-:W-:Y:S01]  /*08f0*/  USHF.L.U32 UR4, UR4, 0x1, URZ ;  /* 0x0000000104047899 */ /* 0x000fe200080006ff */
[----:B------:R-:W2:Y:S11]  /*0900*/  FENCE.VIEW.ASYNC.S ;  /* 0x00000000000073c6 */ /* 0x000eb60000000000 */
[----:B--2---:R4:W2:Y:S01]  /*0910*/  SYNCS.EXCH.64 URZ, [UR6+0x80], UR4 ;  /* 0x0000800406ff75b2 */ /* 0x0048a20008000100 */
[----:B------:R4:W3:Y:S02]  /*0920*/  SYNCS.EXCH.64 URZ, [UR6+0x88], UR4 ;  /* 0x0000880406ff75b2 */ /* 0x0008e40008000100 */
[----:B----4-:R-:W-:Y:S01]  /*0930*/  NOP ;  /* 0x0000000000007918 */ /* 0x010fe20000000000 */
.L_x_11:
[----:B------:R-:W4:Y:S01]  /*0940*/  SHFL.IDX PT, R2, R46, RZ, 0x1f ;  /* 0x00001fff2e027589 */ /* 0x000f2200000e0000 */
[----:B------:R-:W-:Y:S01]  /*0950*/  NOP ;  /* 0x0000000000007918 */ /* 0x000fe20000000000 */
[----:B----4-:R-:W-:-:S13]  /*0960*/  ISETP.NE.AND P0, PT, R2, 0x4, PT ;  /* 0x000000040200780c */ /* 0x010fda0003f05270 */
[----:B------:R-:W-:Y:S05]  /*0970*/  @P0 BRA `(.L_x_12) ;  /* 0x00000000004c0947 */ /* 0x000fea0003800000 */
[----:B--23--:R-:W2:Y:S01]  /*0980*/  S2UR UR6, SR_CgaCtaId ;  /* 0x00000000000679c3 */ /* 0x00cea20000008800 */
[----:B------:R-:W-:Y:S01]  /*0990*/  UMOV UR4, 0x1e0 ;  /* 0x000001e000047882 */ /* 0x000fe20000000000 */
[----:B------:R-:W-:Y:S01]  /*09a0*/  UMOV UR5, 0x400 ;  /* 0x0000040000057882 */ /* 0x000fe20000000000 */
[----:B------:R-:W-:Y:S01]  /*09b0*/  USEL UR4, UR4, 0x1a0, UP3 ;  /* 0x000001a004047887 */ /* 0x000fe20009800000 */
[----:B------:R-:W-:Y:S01]  /*09c0*/  UMOV UR8, 0x1 ;  /* 0x0000000100087882 */ /* 0x000fe20000000000 */
[----:B------:R-:W-:Y:S01]  /*09d0*/  ELECT P0, URZ, PT ;  /* 0x0000000000ff782f */ /* 0x000fe20003800000 */
[----:B------:R-:W-:-:S04]  /*09e0*/  UIADD3 UR8, UPT, UPT, -UR8, 0x100000, URZ ;  /* 0x0010000008087890 */ /* 0x000fc8000fffe1ff */
[----:B------:R-:W-:Y:S02]  /*09f0*/  USHF.L.U32 UR9, UR8, 0xb, URZ ;  /* 0x0000000b08097899 */ /* 0x000fe400080006ff */
[----:B------:R-:W-:Y:S02]  /*0a00*/  USHF.L.U32 UR8, UR8, 0x1, URZ ;  /* 0x0000000108087899 */ /* 0x000fe400080006ff */
[----:B--2---:R-:W-:Y:S02]  /*0a10*/  ULEA UR6, UR6, UR5, 0x18 ;  /* 0x0000000506067291 */ /* 0x004fe4000f8ec0ff */
[----:B------:R-:W-:-:S04]  /*0a20*/  UIADD3 UR4, UPT, UPT, -UR4, 0x100000, URZ ;  /* 0x0010000004047890 */ /* 0x000fc8000fffe1ff */
[----:B------:R-:W-:Y:S02]  /*0a30*/  USHF.L.U32 UR5, UR4, 0xb, URZ ;  /* 0x0000000b04057899 */ /* 0x000fe400080006ff */
[----:B------:R-:W-:Y:S01]  /*0a40*/  USHF.L.U32 UR4, UR4, 0x1, URZ ;  /* 0x0000000104047899 */ /* 0x000fe200080006ff */
[----:B------:R-:W2:Y:S03]  /*0a50*/  FENCE.VIEW.ASYNC.S ;  /* 0x00000000000073c6 */ /* 0x000ea60000000000 */
[----:B--2---:R4:W2:Y:S08]  /*0a60*/  SYNCS.EXCH.64 URZ, [UR6+0x90], UR8 ;  /* 0x0000900806ff75b2 */ /* 0x0048b00008000100 */
[----:B------:R4:W3:Y:S01]  /*0a70*/  SYNCS.EXCH.64 URZ, [UR6+0xa0], UR4 ;  /* 0x0000a00406ff75b2 */ /* 0x0008e20008000100 */
[----:B------:R4:W1:Y:S01]  /*0a80*/  SYNCS.EXCH.64 URZ, [UR6+0x98], UR8 ;  /* 0x0000980806ff75b2 */ /* 0x0008620008000100 */
[----:B------:R4:W1:Y:S02]  /*0a90*/  SYNCS.EXCH.64 URZ, [UR6+0xa8], UR4 ;  /* 0x0000a80406ff75b2 */ /* 0x0008640008000100 */
[----:B----4-:R-:W-:Y:S01]  /*0aa0*/  NOP ;  /* 0x0000000000007918 */ /* 0x010fe20000000000 */
.L_x_12:
[----:B------:R-:W4:Y:S01]  /*0ab0*/  SHFL.IDX PT, R2, R46, RZ, 0x1f ;  /* 0x00001fff2e027589 */ /* 0x000f2200000e0000 */
[----:B------:R-:W-:Y:S01]  /*0ac0*/  NOP ;  /* 0x0000000000007918 */ /* 0x000fe20000000000 */
[----:B----4-:R-:W-:-:S13]  /*0ad0*/  ISETP.NE.AND P0, PT, R2, 0x5, PT ;  /* 0x000000050200780c */ /* 0x010fda0003f05270 */
[----:B------:R-:W-:Y:S05]  /*0ae0*/  @P0 BRA `(.L_x_13) ;  /* 0x0000000000580947 */ /* 0x000fea0003800000 */
[----:B--23--:R-:W2:Y:S01]  /*0af0*/  S2UR UR4, SR_CgaCtaId ;  /* 0x00000000000479c3 */ /* 0x00cea20000008800 */
        /* <DEDUP_REMOVED lines=12> */
[----:B--2---:R4:W2:Y:S01]  /*0bc0*/  SYNCS.EXCH.64 URZ, [UR4+0xb0], UR8 ;  /* 0x0000b00804ff75b2 */ /* 0x0048a20008000100 */
[----:B------:R4:W3:Y:S01]  /*0bd0*/  SYNCS.EXCH.64 URZ, [UR4+0xd0], UR6 ;  /* 0x0000d00604ff75b2 */ /* 0x0008e20008000100 */
[----:B------:R4:W1:Y:S01]  /*0be0*/  SYNCS.EXCH.64 URZ, [UR4+0xb8], UR8 ;  /* 0x0000b80804ff75b2 */ /* 0x0008620008000100 */
[----:B------:R4:W1:Y:S01]  /*0bf0*/  SYNCS.EXCH.64 URZ, [UR4+0xd8], UR6 ;  /* 0x0000d80604ff75b2 */ /* 0x0008620008000100 */
[----:B------:R4:W1:Y:S01]  /*0c00*/  SYNCS.EXCH.64 URZ, [UR4+0xc0], UR8 ;  /* 0x0000c00804ff75b2 */ /* 0x0008620008000100 */
[----:B------:R4:W1:Y:S01]  /*0c10*/  SYNCS.EXCH.64 URZ, [UR4+0xe0], UR6 ;  /* 0x0000e00604ff75b2 */ /* 0x0008620008000100 */
[----:B------:R4:W1:Y:S01]  /*0c20*/  SYNCS.EXCH.64 URZ, [UR4+0xc8], UR8 ;  /* 0x0000c80804ff75b2 */ /* 0x0008620008000100 */
[----:B------:R4:W1:Y:S02]  /*0c30*/  SYNCS.EXCH.64 URZ, [UR4+0xe8], UR6 ;  /* 0x0000e80604ff75b2 */ /* 0x0008640008000100 */
[----:B----4-:R-:W-:Y:S01]  /*0c40*/  NOP ;  /* 0x0000000000007918 */ /* 0x010fe20000000000 */
.L_x_13:
[----:B------:R-:W4:Y:S01]  /*0c50*/  SHFL.IDX PT, R2, R46, RZ, 0x1f ;  /* 0x00001fff2e027589 */ /* 0x000f2200000e0000 */
[----:B------:R-:W1:Y:S01]  /*0c60*/  S2UR UR54, SR_CgaCtaId ;  /* 0x00000000003679c3 */ /* 0x000e620000008800 */
[----:B------:R-:W-:Y:S01]  /*0c70*/  NOP ;  /* 0x0000000000007918 */ /* 0x000fe20000000000 */
[----:B----4-:R-:W-:-:S13]  /*0c80*/  ISETP.NE.AND P0, PT, R2, 0x3, PT ;  /* 0x000000030200780c */ /* 0x010fda0003f05270 */
[----:B-1----:R-:W-:Y:S05]  /*0c90*/  @P0 BRA `(.L_x_14) ;  /* 0x0000000000340947 */ /* 0x002fea0003800000 */
[----:B--23--:R-:W-:Y:S01]  /*0ca0*/  UMOV UR4, 0x400 ;  /* 0x0000040000047882 */ /* 0x00cfe20000000000 */
[----:B------:R-:W-:Y:S01]  /*0cb0*/  UMOV UR6, 0x20 ;  /* 0x0000002000067882 */ /* 0x000fe20000000000 */
[----:B------:R-:W-:Y:S02]  /*0cc0*/  ULEA UR4, UR54, UR4, 0x18 ;  /* 0x0000000436047291 */ /* 0x000fe4000f8ec0ff */
[----:B------:R-:W-:-:S04]  /*0cd0*/  UIADD3 UR6, UPT, UPT, -UR6, 0x100000, URZ ;  /* 0x0010000006067890 */ /* 0x000fc8000fffe1ff */
[----:B------:R-:W-:Y:S02]  /*0ce0*/  USHF.L.U32 UR7, UR6, 0xb, URZ ;  /* 0x0000000b06077899 */ /* 0x000fe400080006ff */
[----:B------:R-:W-:Y:S01]  /*0cf0*/  USHF.L.U32 UR6, UR6, 0x1, URZ ;  /* 0x0000000106067899 */ /* 0x000fe200080006ff */
[----:B------:R-:W-:Y:S01]  /*0d00*/  ELECT P0, URZ, PT ;  /* 0x0000000000ff782f */ /* 0x000fe20003800000 */
[----:B------:R-:W1:Y:S10]  /*0d10*/  FENCE.VIEW.ASYNC.S ;  /* 0x00000000000073c6 */ /* 0x000e740000000000 */
[----:B-1----:R1:W4:Y:S01]  /*0d20*/  SYNCS.EXCH.64 URZ, [UR4+0xf0], UR6 ;  /* 0x0000f00604ff75b2 */ /* 0x0023220008000100 */
[----:B------:R1:W2:Y:S01]  /*0d30*/  SYNCS.EXCH.64 URZ, [UR4+0x100], UR6 ;  /* 0x0001000604ff75b2 */ /* 0x0002a20008000100 */
[----:B------:R1:W3:Y:S01]  /*0d40*/  SYNCS.EXCH.64 URZ, [UR4+0xf8], UR6 ;  /* 0x0000f80604ff75b2 */ /* 0x0002e20008000100 */
[----:B------:R1:W1:Y:S01]  /*0d50*/  SYNCS.EXCH.64 URZ, [UR4+0x108], UR6 ;  /* 0x0001080604ff75b2 */ /* 0x0002620008000100 */
[----:B------:R-:W-:Y:S01]  /*0d60*/  NOP ;  /* 0x0000000000007918 */ /* 0x000fe20000000000 */
.L_x_14:
[----:B-123--:R-:W1:Y:S01]  /*0d70*/  LDCU UR4, c[0x0][0x36c] ;  /* 0x00006d80ff0477ac */ /* 0x00ee620008000800 */
[----:B------:R-:W-:Y:S01]  /*0d80*/  ISETP.NE.OR P3, PT, R0, 0x2, !P3 ;  /* 0x000000020000780c */ /* 0x000fe20005f65670 */
[----:B------:R-:W-:Y:S01]  /*0d90*/  NOP ;  /* 0x0000000000007918 */ /* 0x000fe20000000000 */
[----:B------:R-:W-:Y:S01]  /*0da0*/  LOP3.LUT R0, R55, 0x1f, RZ, 0xc0, !PT ;  /* 0x0000001f37007812 */ /* 0x000fe200078ec0ff */
[----:B------:R-:W-:Y:S02]  /*0db0*/  UISETP.NE.AND UP4, UPT, UR22, URZ, UPT ;  /* 0x000000ff1600728c */ /* 0x000fe4000bf85270 */
[----:B-1----:R-:W-:-:S09]  /*0dc0*/  UISETP.EQ.U32.AND UP5, UPT, UR4, 0x1, UPT ;  /* 0x000000010400788c */ /* 0x002fd2000bfa2070 */
[----:B------:R-:W-:Y:S05]  /*0dd0*/  BRA.U !UP5, `(.L_x_15) ;  /* 0x000000010d087547 */ /* 0x000fea000b800000 */
[----:B----4-:R-:W-:Y:S01]  /*0de0*/  UCGABAR_ARV ;  /* 0x00000000000079c7 */ /* 0x010fe20008000000 */
[----:B------:R-:W-:Y:S05]  /*0df0*/  BRA `(.L_x_16) ;  /* 0x0000000000047947 */ /* 0x000fea0003800000 */
.L_x_15:
[----:B----4-:R-:W-:Y:S01]  /*0e00*/  NOP ;  /* 0x0000000000007918 */ /* 0x010fe20000000000 */
.L_x_16:
[----:B------:R-:W1:Y:S01]  /*0e10*/  S2UR UR7, SR_CTAID.X ;  /* 0x00000000000779c3 */ /* 0x000e620000002500 */
[----:B------:R-:W-:-:S05]  /*0e20*/  CS2R.32 R48, SR_CgaSize ;  /* 0x0000000000307805 */ /* 0x000fca0000008a00 */
[----:B------:R-:W-:-:S05]  /*0e30*/  IMAD R48, R48, -0xa0, RZ ;  /* 0xffffff6030307824 */ /* 0x000fca00078e02ff */
[----:B------:R-:W-:-:S14]  /*0e40*/  R2UR UR5, R48 ;  /* 0x00000000300572ca */ /* 0x000fdc00000e0000 */
[----:B------:R-:W2:Y:S01]  /*0e50*/  LDCU UR5, c[0x0][UR5+0x2b0] ;  /* 0x00005600050577ac */ /* 0x000ea20008000800 */
[----:B------:R-:W-:-:S05]  /*0e60*/  CS2R.32 R48, SR_CgaSize ;  /* 0x0000000000307805 */ /* 0x000fca0000008a00 */
[----:B------:R-:W-:-:S05]  /*0e70*/  IMAD R48, R48, -0xa0, RZ ;  /* 0xffffff6030307824 */ /* 0x000fca00078e02ff */
[----:B------:R-:W-:-:S14]  /*0e80*/  R2UR UR4, R48 ;  /* 0x00000000300472ca */ /* 0x000fdc00000e0000 */
[----:B------:R-:W3:Y:S01]  /*0e90*/  LDCU UR4, c[0x0][UR4+0x2b4] ;  /* 0x00005680040477ac */ /* 0x000ee20008000800 */
[----:B------:R-:W4:Y:S01]  /*0ea0*/  S2UR UR8, SR_CTAID.Y ;  /* 0x00000000000879c3 */ /* 0x000f220000002600 */
[----:B------:R-:W-:-:S05]  /*0eb0*/  CS2R.32 R48, SR_CgaSize ;  /* 0x0000000000307805 */ /* 0x000fca0000008a00 */
[----:B------:R-:W-:-:S05]  /*0ec0*/  IMAD R48, R48, -0xa0, RZ ;  /* 0xffffff6030307824 */ /* 0x000fca00078e02ff */
[----:B------:R-:W-:-:S14]  /*0ed0*/  R2UR UR9, R48 ;  /* 0x00000000300972ca */ /* 0x000fdc00000e0000 */
[----:B------:R-:W3:Y:S01]  /*0ee0*/  LDCU UR9, c[0x0][UR9+0x2a0] ;  /* 0x00005400090977ac */ /* 0x000ee20008000800 */
[----:B------:R-:W-:-:S05]  /*0ef0*/  CS2R.32 R48, SR_CgaSize ;  /* 0x0000000000307805 */ /* 0x000fca0000008a00 */
[----:B------:R-:W-:-:S05]  /*0f00*/  IMAD R48, R48, -0xa0, RZ ;  /* 0xffffff6030307824 */ /* 0x000fca00078e02ff */
[----:B------:R-:W-:-:S14]  /*0f10*/  R2UR UR10, R48 ;  /* 0x00000000300a72ca */ /* 0x000fdc00000e0000 */
[----:B------:R-:W3:Y:S01]  /*0f20*/  LDCU UR10, c[0x0][UR10+0x2a4] ;  /* 0x000054800a0a77ac */ /* 0x000ee20008000800 */
[----:B------:R-:W3:Y:S01]  /*0f30*/  S2UR UR36, SR_CTAID.Z ;  /* 0x00000000002479c3 */ /* 0x000ee20000002700 */
[----:B------:R-:W3:Y:S01]  /*0f40*/  LDCU UR23, c[0x0][0xb24] ;  /* 0x00016480ff1777ac */ /* 0x000ee20008000800 */
[----:B------:R-:W3:Y:S01]  /*0f50*/  LDCU UR40, c[0x0][0xb24] ;  /* 0x00016480ff2877ac */ /* 0x000ee20008000800 */
[----:B-1----:R-:W-:Y:S01]  /*0f60*/  I2FP.F32.U32 R3, UR7 ;  /* 0x0000000700037c45 */ /* 0x002fe20008201000 */
[----:B------:R-:W1:Y:S04]  /*0f70*/  LDCU UR27, c[0x0][0xb30] ;  /* 0x00016600ff1b77ac */ /* 0x000e680008000800 */
[----:B--2---:R-:W-:Y:S01]  /*0f80*/  FMUL R3, R3, UR5 ;  /* 0x0000000503037c20 */ /* 0x004fe20008400000 */
[----:B------:R-:W-:Y:S01]  /*0f90*/  USHF.L.U32 UR24, UR54, 0xb, URZ ;  /* 0x0000000b36187899 */ /* 0x000fe200080006ff */
[----:B----4-:R-:W-:Y:S01]  /*0fa0*/  I2FP.F32.U32 R2, UR8 ;  /* 0x0000000800027c45 */ /* 0x010fe20008201000 */
[----:B------:R-:W-:Y:S01]  /*0fb0*/  UMOV UR26, UR7 ;  /* 0x00000007001a7c82 */ /* 0x000fe20008000000 */
[----:B------:R-:W-:-:S02]  /*0fc0*/  UMOV UR30, UR8 ;  /* 0x00000008001e7c82 */ /* 0x000fc40008000000 */
[----:B------:R-:W2:Y:S01]  /*0fd0*/  F2I.U32.TRUNC.NTZ R3, R3 ;  /* 0x0000000300037305 */ /* 0x000ea2000020f000 */
[----:B---3--:R-:W-:Y:S01]  /*0fe0*/  UISETP.GE.AND UP2, UPT, UR23, 0x1, UPT ;  /* 0x000000011700788c */ /* 0x008fe2000bf46270 */
[----:B------:R-:W-:-:S06]  /*0ff0*/  FMUL R2, R2, UR4 ;  /* 0x0000000402027c20 */ /* 0x000fcc0008400000 */
[----:B------:R-:W3:Y:S01]  /*1000*/  F2I.U32.TRUNC.NTZ R2, R2 ;  /* 0x0000000200027305 */ /* 0x000ee2000020f000 */
[----:B--2---:R-:W-:Y:S02]  /*1010*/  R2UR UR4, R3 ;  /* 0x00000000030472ca */ /* 0x004fe400000e0000 */
[----:B---3--:R-:W-:Y:S02]  /*1020*/  R2UR UR6, R2 ;  /* 0x00000000020672ca */ /* 0x008fe400000e0000 */
[----:B------:R-:W-:-:S09]  /*1030*/  PRMT R2, RZ, 0x7610, R2 ;  /* 0x00007610ff027816 */ /* 0x000fd20000000002 */
[----:B------:R-:W-:-:S04]  /*1040*/  UIADD3 UR5, UPT, UPT, -UR4, URZ, URZ ;  /* 0x000000ff04057290 */ /* 0x000fc8000fffe1ff */
[----:B------:R-:W-:Y:S02]  /*1050*/  UIMAD UR5, UR9, UR5, UR7 ;  /* 0x00000005090572a4 */ /* 0x000fe4000f8e0207 */
[----:B------:R-:W-:-:S04]  /*1060*/  UIADD3 UR4, UPT, UPT, -UR6, URZ, URZ ;  /* 0x000000ff06047290 */ /* 0x000fc8000fffe1ff */
[----:B------:R-:W-:Y:S01]  /*1070*/  IMAD.U32 R48, RZ, RZ, UR5 ;  /* 0x00000005ff307e24 */ /* 0x000fe2000f8e00ff */
[----:B------:R-:W-:-:S06]  /*1080*/  UIMAD UR4, UR10, UR4, UR8 ;  /* 0x000000040a0472a4 */ /* 0x000fcc000f8e0208 */
[----:B------:R-:W-:Y:S01]  /*1090*/  IMAD.U32 R47, RZ, RZ, UR4 ;  /* 0x00000004ff2f7e24 */ /* 0x000fe2000f8e00ff */
[----:B-1----:R-:W-:Y:S06]  /*10a0*/  BRA.U UP4, `(.L_x_17) ;  /* 0x00000001042c7547 */ /* 0x002fec000b800000 */
[----:B------:R-:W-:Y:S02]  /*10b0*/  R2UR UR5, R47 ;  /* 0x000000002f0572ca */ /* 0x000fe400000e0000 */
[----:B------:R-:W-:-:S11]  /*10c0*/  R2UR UR4, R48 ;  /* 0x00000000300472ca */ /* 0x000fd600000e0000 */
[----:B------:R-:W-:Y:S02]  /*10d0*/  UISETP.NE.AND UP0, UPT, UR5, URZ, UPT ;  /* 0x000000ff0500728c */ /* 0x000fe4000bf05270 */
[----:B------:R-:W-:Y:S02]  /*10e0*/  UISETP.NE.AND UP1, UPT, UR5, 0x1, UPT ;  /* 0x000000010500788c */ /* 0x000fe4000bf25270 */
[----:B------:R-:W-:-:S04]  /*10f0*/  UISETP.EQ.OR UP0, UPT, UR4, URZ, !UP0 ;  /* 0x000000ff0400728c */ /* 0x000fc8000c702670 */
[----:B------:R-:W-:Y:S02]  /*1100*/  USEL UR5, URZ, 0x1, !UP0 ;  /* 0x00000001ff057887 */ /* 0x000fe4000c000000 */
[----:B------:R-:W-:Y:S02]  /*1110*/  UISETP.NE.AND UP0, UPT, UR4, URZ, UPT ;  /* 0x000000ff0400728c */ /* 0x000fe4000bf05270 */
[----:B------:R-:W-:-:S04]  /*1120*/  USEL UR4, URZ, 0x2, UP1 ;  /* 0x00000002ff047887 */ /* 0x000fc80008800000 */
[----:B------:R-:W-:-:S04]  /*1130*/  USEL UR4, UR4, 0x2, UP0 ;  /* 0x0000000204047887 */ /* 0x000fc80008000000 */
[----:B------:R-:W-:-:S06]  /*1140*/  UIADD3 UR4, UPT, UPT, UR5, UR4, URZ ;  /* 0x0000000405047290 */ /* 0x000fcc000fffe0ff */
[----:B------:R-:W-:Y:S02]  /*1150*/  IMAD.U32 R2, RZ, RZ, UR4 ;  /* 0x00000004ff027e24 */ /* 0x000fe4000f8e00ff */
.L_x_17:
[----:B------:R-:W-:Y:S05]  /*1160*/  BRA.U !UP2, `(.L_x_18) ;  /* 0x000000010ad47547 */ /* 0x000fea000b800000 */
[----:B------:R-:W1:Y:S01]  /*1170*/  LDCU.128 UR12, c[0x0][0xb10] ;  /* 0x00016200ff0c77ac */ /* 0x000e620008000c00 */
[----:B------:R-:W2:Y:S01]  /*1180*/  LDCU UR6, c[0x0][0x370] ;  /* 0x00006e00ff0677ac */ /* 0x000ea20008000800 */
[----:B------:R-:W3:Y:S01]  /*1190*/  LDCU UR5, c[0x0][0x374] ;  /* 0x00006e80ff0577ac */ /* 0x000ee20008000800 */
[----:B------:R-:W4:Y:S01]  /*11a0*/  LDCU UR25, c[0x0][0xb0c] ;  /* 0x00016180ff1977ac */ /* 0x000f220008000800 */
[----:B------:R-:W4:Y:S01]  /*11b0*/  LDCU UR4, c[0x0][0xb20] ;  /* 0x00016400ff0477ac */ /* 0x000f220008000800 */
[----:B------:R-:W4:Y:S01]  /*11c0*/  LDCU.64 UR8, c[0x0][0xb28] ;  /* 0x00016500ff0877ac */ /* 0x000f220008000a00 */
[----:B-1----:R-:W-:Y:S02]  /*11d0*/  UISETP.NE.AND UP0, UPT, UR14, 0x1, UPT ;  /* 0x000000010e00788c */ /* 0x002fe4000bf05270 */
[----:B---3--:R-:W-:Y:S02]  /*11e0*/  UIMAD.WIDE.U32 UR10, UR5, UR15, URZ ;  /* 0x0000000f050a72a5 */ /* 0x008fe4000f8e00ff */
[----:B--2---:R-:W-:-:S02]  /*11f0*/  UIMAD.WIDE.U32 UR18, UR6, UR12, URZ ;  /* 0x0000000c061272a5 */ /* 0x004fc4000f8e00ff */
[----:B----4-:R-:W-:Y:S02]  /*1200*/  UISETP.NE.AND UP1, UPT, UR25, 0x1, UPT ;  /* 0x000000011900788c */ /* 0x010fe4000bf25270 */
[----:B------:R-:W-:Y:S01]  /*1210*/  UISETP.NE.AND UP2, UPT, UR23, 0x1, UPT ;  /* 0x000000011700788c */ /* 0x000fe2000bf45270 */
[----:B------:R-:W-:Y:S02]  /*1220*/  UMOV UR10, UR11 ;  /* 0x0000000b000a7c82 */ /* 0x000fe40008000000 */
[----:B------:R-:W-:Y:S01]  /*1230*/  UMOV UR18, UR19 ;  /* 0x0000001300127c82 */ /* 0x000fe20008000000 */
[----:B------:R-:W-:Y:S02]  /*1240*/  @UP0 USHF.R.U32.HI UR5, URZ, UR4, UR10 ;  /* 0x00000004ff050299 */ /* 0x000fe4000801160a */
[----:B------:R-:W-:Y:S02]  /*1250*/  UIMAD.WIDE.U32 UR20, UR30, UR15, URZ ;  /* 0x0000000f1e1472a5 */ /* 0x000fe4000f8e00ff */
[----:B------:R-:W-:-:S02]  /*1260*/  UIMAD.WIDE.U32 UR10, UR5, UR8, URZ ;  /* 0x00000008050a72a5 */ /* 0x000fc4000f8e00ff */
[----:B------:R-:W-:Y:S02]  /*1270*/  @UP1 USHF.R.U32.HI UR6, URZ, UR13, UR18 ;  /* 0x0000000dff061299 */ /* 0x000fe40008011612 */
[----:B------:R-:W-:Y:S02]  /*1280*/  UIMAD.WIDE.U32 UR16, UR26, UR12, URZ ;  /* 0x0000000c1a1072a5 */ /* 0x000fe4000f8e00ff */
[----:B------:R-:W-:Y:S01]  /*1290*/  UIMAD.WIDE.U32 UR18, UR6, UR8, URZ ;  /* 0x00000008061272a5 */ /* 0x000fe2000f8e00ff */
[----:B------:R-:W-:Y:S01]  /*12a0*/  UMOV UR20, UR21 ;  /* 0x0000001500147c82 */ /* 0x000fe20008000000 */
[----:B------:R-:W-:Y:S01]  /*12b0*/  UMOV UR10, UR11 ;  /* 0x0000000b000a7c82 */ /* 0x000fe20008000000 */
[----:B------:R-:W-:Y:S02]  /*12c0*/  USHF.R.U32.HI UR20, URZ, UR4, UR20 ;  /* 0x00000004ff147299 */ /* 0x000fe40008011614 */
[----:B------:R-:W-:Y:S02]  /*12d0*/  @UP2 USHF.R.U32.HI UR5, URZ, UR9, UR10 ;  /* 0x00000009ff052299 */ /* 0x000fe4000801160a */
[----:B------:R-:W-:Y:S01]  /*12e0*/  UMOV UR7, UR19 ;  /* 0x0000001300077c82 */ /* 0x000fe20008000000 */
[----:B------:R-:W-:Y:S01]  /*12f0*/  UMOV UR16, UR17 ;  /* 0x0000001100107c82 */ /* 0x000fe20008000000 */
[----:B------:R-:W-:-:S02]  /*1300*/  @UP2 USHF.R.U32.HI UR6, URZ, UR9, UR7 ;  /* 0x00000009ff062299 */ /* 0x000fc40008011607 */
[----:B------:R-:W-:Y:S02]  /*1310*/  USHF.R.U32.HI UR13, URZ, UR13, UR16 ;  /* 0x0000000dff0d7299 */ /* 0x000fe40008011610 */
[----:B------:R-:W-:Y:S02]  /*1320*/  USEL UR4, UR30, UR20, !UP0 ;  /* 0x000000141e047287 */ /* 0x000fe4000c000000 */
[----:B------:R-:W-:Y:S02]  /*1330*/  UIMAD UR7, UR5, UR23, URZ ;  /* 0x00000017050772a4 */ /* 0x000fe4000f8e02ff */
[----:B------:R-:W-:Y:S02]  /*1340*/  USEL UR5, UR26, UR13, !UP1 ;  /* 0x0000000d1a057287 */ /* 0x000fe4000c800000 */
[----:B------:R-:W-:Y:S02]  /*1350*/  UIMAD UR12, UR6, UR23, URZ ;  /* 0x00000017060c72a4 */ /* 0x000fe4000f8e02ff */
[----:B------:R-:W-:-:S02]  /*1360*/  UISETP.GE.AND UP0, UPT, UR4, UR7, UPT ;  /* 0x000000070400728c */ /* 0x000fc4000bf06270 */
[----:B------:R-:W-:Y:S02]  /*1370*/  UIMAD.WIDE.U32 UR10, UR4, UR8, URZ ;  /* 0x00000008040a72a5 */ /* 0x000fe4000f8e00ff */
[----:B------:R-:W-:Y:S02]  /*1380*/  UISETP.GE.OR UP0, UPT, UR5, UR12, UP0 ;  /* 0x0000000c0500728c */ /* 0x000fe40008706670 */
[----:B------:R-:W-:Y:S02]  /*1390*/  UIMAD.WIDE.U32 UR12, UR5, UR8, URZ ;  /* 0x00000008050c72a5 */ /* 0x000fe4000f8e00ff */
[----:B------:R-:W-:Y:S01]  /*13a0*/  UIADD3 UR10, UPT, UPT, -UR4, URZ, URZ ;  /* 0x000000ff040a7290 */ /* 0x000fe2000fffe1ff */
[----:B------:R-:W-:Y:S01]  /*13b0*/  UMOV UR8, UR11 ;  /* 0x0000000b00087c82 */ /* 0x000fe20008000000 */
[----:B------:R-:W-:Y:S02]  /*13c0*/  UIADD3 UR11, UPT, UPT, -UR5, URZ, URZ ;  /* 0x000000ff050b7290 */ /* 0x000fe4000fffe1ff */
[----:B------:R-:W-:-:S03]  /*13d0*/  USHF.R.U32.HI UR8, URZ, UR9, UR8 ;  /* 0x00000009ff087299 */ /* 0x000fc60008011608 */
[----:B------:R-:W-:Y:S01]  /*13e0*/  @!UP0 UMOV UR7, UR13 ;  /* 0x0000000d00078c82 */ /* 0x000fe20008000000 */
[----:B------:R-:W-:Y:S02]  /*13f0*/  UIMAD UR30, UR14, UR10, UR30 ;  /* 0x0000000a0e1e72a4 */ /* 0x000fe4000f8e021e */
[----:B------:R-:W-:Y:S02]  /*1400*/  USEL UR8, UR4, UR8, !UP2 ;  /* 0x0000000804087287 */ /* 0x000fe4000d000000 */
[----:B------:R-:W-:Y:S02]  /*1410*/  @!UP0 USHF.R.U32.HI UR7, URZ, UR9, UR7 ;  /* 0x00000009ff078299 */ /* 0x000fe40008011607 */
[----:B------:R-:W-:Y:S02]  /*1420*/  UIADD3 UR9, UPT, UPT, -UR8, URZ, URZ ;  /* 0x000000ff08097290 */ /* 0x000fe4000fffe1ff */
[----:B------:R-:W-:Y:S02]  /*1430*/  @!UP0 USEL UR7, UR5, UR7, !UP2 ;  /* 0x0000000705078287 */ /* 0x000fe4000d000000 */
[----:B------:R-:W-:-:S02]  /*1440*/  UIMAD UR9, UR23, UR9, UR4 ;  /* 0x00000009170972a4 */ /* 0x000fc4000f8e0204 */
[----:B------:R-:W-:Y:S02]  /*1450*/  @!UP0 UIADD3 UR8, UPT, UPT, UR8, -UR7, URZ ;  /* 0x8000000708088290 */ /* 0x000fe4000fffe0ff */
[----:B------:R-:W-:Y:S02]  /*1460*/  @!UP0 UIMAD UR6, UR9, UR6, UR7 ;  /* 0x00000006090682a4 */ /* 0x000fe4000f8e0207 */
[----:B------:R-:W-:Y:S02]  /*1470*/  @!UP0 UIMAD UR4, UR8, UR23, UR5 ;  /* 0x00000017080482a4 */ /* 0x000fe4000f8e0205 */
[----:B------:R-:W-:Y:S02]  /*1480*/  UIMAD UR26, UR25, UR11, UR26 ;  /* 0x0000000b191a72a4 */ /* 0x000fe4000f8e021a */
[----:B------:R-:W-:Y:S01]  /*1490*/  UIMAD UR30, UR4, UR14, UR30 ;  /* 0x0000000e041e72a4 */ /* 0x000fe2000f8e021e */
[----:B------:R-:W-:Y:S02]  /*14a0*/  @!UP0 UMOV UR5, UR6 ;  /* 0x0000000600058c82 */ /* 0x000fe40008000000 */
[----:B------:R-:W-:-:S12]  /*14b0*/  UIMAD UR26, UR5, UR25, UR26 ;  /* 0x00000019051a72a4 */ /* 0x000fd8000f8e021a */
.L_x_18:
[----:B------:R-:W-:Y:S02]  /*14c0*/  UISETP.NE.AND UP1, UPT, UR27, 0x1, UPT ;  /* 0x000000011b00788c */ /* 0x000fe4000bf25270 */
[----:B------:R-:W-:Y:S02]  /*14d0*/  UISETP.NE.AND UP0, UPT, UR22, 0x2, UPT ;  /* 0x000000021600788c */ /* 0x000fe4000bf05270 */
[----:B------:R-:W-:-:S05]  /*14e0*/  ULOP3.LUT UR21, UR24, 0x800, URZ, 0xc0, !UPT ;  /* 0x0000080018157892 */ /* 0x000fca000f8ec0ff */
[----:B------:R-:W-:Y:S07]  /*14f0*/  BRA.U UP1, `(.L_x_19) ;  /* 0x0000000101447547 */ /* 0x000fee000b800000 */
[----:B------:R-:W1:Y:S01]  /*1500*/  LDCU.128 UR8, c[0x0][0xb10] ;  /* 0x00016200ff0877ac */ /* 0x000e620008000c00 */
[----:B------:R-:W2:Y:S01]  /*1510*/  LDCU UR12, c[0x0][0xb0c] ;  /* 0x00016180ff0c77ac */ /* 0x000ea20008000800 */
[----:B------:R-:W3:Y:S01]  /*1520*/  LDCU UR13, c[0x0][0xb20] ;  /* 0x00016400ff0d77ac */ /* 0x000ee20008000800 */
[----:B-1----:R-:W-:Y:S02]  /*1530*/  UIMAD.WIDE.U32 UR6, UR26, UR8, URZ ;  /* 0x000000081a0672a5 */ /* 0x002fe4000f8e00ff */
[----:B------:R-:W-:Y:S02]  /*1540*/  UIMAD.WIDE.U32 UR4, UR30, UR11, URZ ;  /* 0x0000000b1e0472a5 */ /* 0x000fe4000f8e00ff */
[----:B--2---:R-:W-:Y:S02]  /*1550*/  UISETP.NE.AND UP2, UPT, UR12, 0x1, UPT ;  /* 0x000000010c00788c */ /* 0x004fe4000bf45270 */
[----:B------:R-:W-:Y:S01]  /*1560*/  UISETP.NE.AND UP1, UPT, UR10, 0x1, UPT ;  /* 0x000000010a00788c */ /* 0x000fe2000bf25270 */
[----:B------:R-:W-:-:S02]  /*1570*/  UMOV UR6, UR7 ;  /* 0x0000000700067c82 */ /* 0x000fc40008000000 */
[----:B------:R-:W-:Y:S01]  /*1580*/  UMOV UR4, UR5 ;  /* 0x0000000500047c82 */ /* 0x000fe20008000000 */
[----:B------:R-:W-:Y:S02]  /*1590*/  USHF.R.U32.HI UR6, URZ, UR9, UR6 ;  /* 0x00000009ff067299 */ /* 0x000fe40008011606 */
[----:B---3--:R-:W-:Y:S02]  /*15a0*/  USHF.R.U32.HI UR4, URZ, UR13, UR4 ;  /* 0x0000000dff047299 */ /* 0x008fe40008011604 */
[----:B------:R-:W-:Y:S02]  /*15b0*/  USEL UR5, UR26, UR6, !UP2 ;  /* 0x000000061a057287 */ /* 0x000fe4000d000000 */
[----:B------:R-:W-:-:S04]  /*15c0*/  USEL UR4, UR30, UR4, !UP1 ;  /* 0x000000041e047287 */ /* 0x000fc8000c800000 */
[----:B------:R-:W-:Y:S02]  /*15d0*/  UIADD3 UR6, UPT, UPT, UR5, -UR4, URZ ;  /* 0x8000000405067290 */ /* 0x000fe4000fffe0ff */
[----:B------:R-:W-:Y:S02]  /*15e0*/  UIADD3 UR4, UPT, UPT, -UR5, UR4, URZ ;  /* 0x0000000405047290 */ /* 0x000fe4000fffe1ff */
[----:B------:R-:W-:Y:S02]  /*15f0*/  UIMAD UR30, UR6, UR10, UR30 ;  /* 0x0000000a061e72a4 */ /* 0x000fe4000f8e021e */
[----:B------:R-:W-:-:S12]  /*1600*/  UIMAD UR26, UR4, UR12, UR26 ;  /* 0x0000000c041a72a4 */ /* 0x000fd8000f8e021a */
.L_x_19:
[----:B------:R-:W-:Y:S05]  /*1610*/  BRA.U !UP5, `(.L_x_20) ;  /* 0x000000010d0c7547 */ /* 0x000fea000b800000 */
[----:B------:R-:W-:Y:S01]  /*1620*/  UCGABAR_WAIT ;  /* 0x0000000000007dc7 */ /* 0x000fe20008000000 */
[----:B------:R-:W-:Y:S01]  /*1630*/  CCTL.IVALL ;  /* 0x00000000ff00798f */ /* 0x000fe20002000000 */
[----:B------:R-:W-:Y:S05]  /*1640*/  BRA `(.L_x_21) ;  /* 0x0000000000047947 */ /* 0x000fea0003800000 */
.L_x_20:
[----:B------:R-:W-:Y:S06]  /*1650*/  BAR.SYNC.DEFER_BLOCKING 0x0 ;  /* 0x0000000000007b1d */ /* 0x000fec0000010000 */
.L_x_21:
[----:B------:R-:W-:Y:S05]  /*1660*/  BRA.U UP0, `(.L_x_22) ;  /* 0x0000001100e87547 */ /* 0x000fea000b800000 */
[----:B------:R-:W1:Y:S01]  /*1670*/  LDCU UR6, c[0x0][0x38c] ;  /* 0x00007180ff0677ac */ /* 0x000e620008000800 */
[----:B------:R-:W-:Y:S01]  /*1680*/  PLOP3.LUT P1, PT, PT, PT, UP3, 0x80, 0x8 ;  /* 0x000000000008781c */ /* 0x000fe20003f2f038 */
[----:B------:R-:W-:Y:S01]  /*1690*/  IMAD.MOV.U32 R12, RZ, RZ, 0x1 ;  /* 0x00000001ff0c7424 */ /* 0x000fe200078e00ff */
[----:B------:R-:W-:Y:S01]  /*16a0*/  ISETP.EQ.OR P2, PT, R0, RZ, P3 ;  /* 0x000000ff0000720c */ /* 0x000fe20001f42670 */
[----:B------:R-:W-:Y:S01]  /*16b0*/  UISETP.NE.AND UP1, UPT, UR22, URZ, UPT ;  /* 0x000000ff1600728c */ /* 0x000fe2000bf25270 */
[----:B------:R-:W-:Y:S02]  /*16c0*/  PLOP3.LUT P1, PT, P1, PT, PT, 0x8, 0x80 ;  /* 0x000000000080781c */ /* 0x000fe40000f2e170 */
[----:B------:R-:W-:Y:S01]  /*16d0*/  CS2R R10, SRZ ;  /* 0x00000000000a7805 */ /* 0x000fe2000001ff00 */
[----:B------:R-:W-:Y:S01]  /*16e0*/  IMAD.MOV.U32 R9, RZ, RZ, RZ ;  /* 0x000000ffff097224 */ /* 0x000fe200078e00ff */
[----:B------:R-:W2:Y:S01]  /*16f0*/  LDCU UR39, c[0x0][0x370] ;  /* 0x00006e00ff2777ac */ /* 0x000ea20008000800 */
[----:B------:R-:W-:Y:S01]  /*1700*/  IMAD.MOV.U32 R8, RZ, RZ, 0x1 ;  /* 0x00000001ff087424 */ /* 0x000fe200078e00ff */
[----:B------:R-:W3:Y:S01]  /*1710*/  LDCU.64 UR28, c[0x0][0x348] ;  /* 0x00006900ff1c77ac */ /* 0x000ee20008000a00 */
[----:B------:R-:W-:-:S02]  /*1720*/  USHF.R.U32.HI UR44, URZ, 0x6, UR21 ;  /* 0x00000006ff2c7899 */ /* 0x000fc40008011615 */
[----:B-1----:R-:W-:Y:S02]  /*1730*/  UIADD3 UR5, UPT, UPT, UR6, 0x3f, URZ ;  /* 0x0000003f06057890 */ /* 0x002fe4000fffe0ff */
[----:B------:R-:W-:Y:S02]  /*1740*/  UIADD3 UR45, UPT, UPT, UR6, 0x7e, URZ ;  /* 0x0000007e062d7890 */ /* 0x000fe4000fffe0ff */
[----:B------:R-:W-:Y:S01]  /*1750*/  USHF.R.S32.HI UR4, URZ, 0x1f, UR5 ;  /* 0x0000001fff047899 */ /* 0x000fe20008011405 */
[----:B------:R-:W1:Y:S03]  /*1760*/  LDCU UR38, c[0x0][0x374] ;  /* 0x00006e80ff2677ac */ /* 0x000e660008000800 */
[----:B------:R-:W-:Y:S02]  /*1770*/  ULEA.HI UR4, UR4, UR5, URZ, 0x6 ;  /* 0x0000000504047291 */ /* 0x000fe4000f8f30ff */
[----:B------:R-:W-:-:S02]  /*1780*/  USEL UR25, UR37, 0x2, UP1 ;  /* 0x0000000225197887 */ /* 0x000fc40008800000 */
[----:B------:R-:W-:Y:S02]  /*1790*/  USHF.R.S32.HI UR42, URZ, 0x6, UR4 ;  /* 0x00000006ff2a7899 */ /* 0x000fe40008011404 */
[----:B------:R-:W-:Y:S02]  /*17a0*/  UIADD3 UR4, UPT, UPT, UR6, -0x1, URZ ;  /* 0xffffffff06047890 */ /* 0x000fe4000fffe0ff */
[----:B------:R-:W-:Y:S02]  /*17b0*/  UISETP.LT.U32.AND UP0, UPT, UR42, 0x5, UPT ;  /* 0x000000052a00788c */ /* 0x000fe4000bf01070 */
[----:B------:R-:W-:Y:S02]  /*17c0*/  UISETP.GE.U32.AND UP2, UPT, UR4, -0x7f, UPT ;  /* 0xffffff810400788c */ /* 0x000fe4000bf46070 */
[----:B------:R-:W-:Y:S01]  /*17d0*/  USEL UR41, UR42, 0x5, UP0 ;  /* 0x000000052a297887 */ /* 0x000fe20008000000 */
[----:B------:R-:W-:-:S03]  /*17e0*/  UMOV UR5, URZ ;  /* 0x000000ff00057c82 */ /* 0x000fc60008000000 */
[----:B------:R-:W-:Y:S02]  /*17f0*/  UIADD3 UR24, UPT, UPT, UR41, -0x1, URZ ;  /* 0xffffffff29187890 */ /* 0x000fe4000fffe0ff */
[----:B------:R-:W-:-:S03]  /*1800*/  UIADD3 UR43, UPT, UPT, UR42, -UR41, URZ ;  /* 0x800000292a2b7290 */ /* 0x000fc6000fffe0ff */
[----:B------:R-:W-:-:S04]  /*1810*/  @UP2 UIADD3 UR24, UPT, UPT, UR41, URZ, URZ ;  /* 0x000000ff29182290 */ /* 0x000fc8000fffe0ff */
[----:B-123--:R-:W-:-:S12]  /*1820*/  UIADD3 UR24, UPT, UPT, UR24, 0x1, URZ ;  /* 0x0000000118187890 */ /* 0x00efd8000fffe0ff */
.L_x_42:
[----:B------:R-:W-:Y:S01]  /*1830*/  UISETP.NE.AND UP0, UPT, UR54, URZ, UPT ;  /* 0x000000ff3600728c */ /* 0x000fe2000bf05270 */
[----:B------:R-:W1:Y:S08]  /*1840*/  S2UR UR54, SR_CgaCtaId ;  /* 0x00000000003679c3 */ /* 0x000e700000008800 */
[----:B------:R-:W-:Y:S05]  /*1850*/  BRA.U UP0, `(.L_x_23) ;  /* 0x0000000100347547 */ /* 0x000fea000b800000 */
[----:B------:R-:W2:Y:S01]  /*1860*/  S2R R0, SR_CgaCtaId ;  /* 0x0000000000007919 */ /* 0x000ea20000008800 */
[----:B------:R-:W-:-:S04]  /*1870*/  MOV R2, 0x400 ;  /* 0x0000040000027802 */ /* 0x000fc80000000f00 */
[----:B--2---:R-:W-:Y:S02]  /*1880*/  LEA R0, R0, R2, 0x18 ;  /* 0x0000000200007211 */ /* 0x004fe400078ec0ff */
[----:B------:R-:W-:-:S03]  /*1890*/  SHF.L.U32 R2, R8, 0x1f, RZ ;  /* 0x0000001f08027819 */ /* 0x000fc600000006ff */
[----:B------:R-:W-:-:S04]  /*18a0*/  IMAD R0, R9, 0x8, R0 ;  /* 0x0000000809007824 */ /* 0x000fc800078e0200 */
[----:B------:R-:W2:Y:S02]  /*18b0*/  SYNCS.PHASECHK.TRANS64.TRYWAIT P0, [R0+URZ+0x100], R2 ;  /* 0x00010002000075a7 */ /* 0x000ea400080011ff */
[----:B--2---:R-:W-:Y:S05]  /*18c0*/  @!P0 BRA `(.L_x_24) ;  /* 0x0000005c003c8947 */ /* 0x004fea0003800000 */
.L_x_123:
[----:B------:R-:W-:Y:S01]  /*18d0*/  VIADD R9, R9, 0x1 ;  /* 0x0000000109097836 */ /* 0x000fe20000000000 */
[----:B------:R2:W-:Y:S04]  /*18e0*/  SYNCS.ARRIVE.TRANS64.A1T0 RZ, [R0+URZ+0xf0], RZ ;  /* 0x0000f0ff00ff79a7 */ /* 0x0005e800081000ff */
[----:B------:R-:W-:-:S04]  /*18f0*/  ISETP.NE.AND P0, PT, R9, 0x2, PT ;  /* 0x000000020900780c */ /* 0x000fc80003f05270 */
[----:B------:R-:W-:Y:S02]  /*1900*/  SEL R9, R9, RZ, P0 ;  /* 0x000000ff09097207 */ /* 0x000fe40000000000 */
[----:B--2---:R-:W-:-:S04]  /*1910*/  SEL R0, RZ, 0x1, P0 ;  /* 0x00000001ff007807 */ /* 0x004fc80000000000 */
[----:B------:R-:W-:-:S07]  /*1920*/  LOP3.LUT R8, R8, R0, RZ, 0x3c, !PT ;  /* 0x0000000008087212 */ /* 0x000fce00078e3cff */
.L_x_23:
[----:B------:R-:W-:Y:S01]  /*1930*/  UMOV UR6, 0x400 ;  /* 0x0000040000067882 */ /* 0x000fe20000000000 */
[----:B------:R-:W-:Y:S01]  /*1940*/  SHF.L.U32 R0, R12, 0x1f, RZ ;  /* 0x0000001f0c007819 */ /* 0x000fe200000006ff */
[----:B-1----:R-:W-:Y:S02]  /*1950*/  ULEA UR6, UR54, UR6, 0x18 ;  /* 0x0000000636067291 */ /* 0x002fe4000f8ec0ff */
[----:B------:R-:W-:Y:S02]  /*1960*/  UISETP.GE.U32.AND UP0, UPT, UR45, 0x7f, UPT ;  /* 0x0000007f2d00788c */ /* 0x000fe4000bf06070 */
[----:B------:R-:W-:Y:S02]  /*1970*/  ULEA UR4, UR5, UR6, 0x3 ;  /* 0x0000000605047291 */ /* 0x000fe4000f8e18ff */
[----:B------:R-:W-:Y:S02]  /*1980*/  USHF.L.U32 UR11, UR30, 0x6, URZ ;  /* 0x000000061e0b7899 */ /* 0x000fe400080006ff */
[----:B------:R-:W-:Y:S01]  /*1990*/  ULEA UR35, UR26, UR44, 0x6 ;  /* 0x0000002c1a237291 */ /* 0x000fe2000f8e30ff */
[----:B------:R-:W-:-:S04]  /*19a0*/  UMOV UR13, URZ ;  /* 0x000000ff000d7c82 */ /* 0x000fc80008000000 */
[----:B------:R1:W2:Y:S01]  /*19b0*/  SYNCS.PHASECHK.TRANS64.TRYWAIT P0, [UR4+0x28], R0 ;  /* 0x00002800ff0075a7 */ /* 0x0002a20008001104 */
[----:B------:R-:W-:Y:S06]  /*19c0*/  BRA.U !UP0, `(.L_x_25) ;  /* 0x0000000108bc7547 */ /* 0x000fec000b800000 */
[----:B------:R-:W-:Y:S01]  /*19d0*/  UMOV UR7, URZ ;  /* 0x000000ff00077c82 */ /* 0x000fe20008000000 */
[----:B------:R-:W-:-:S05]  /*19e0*/  UMOV UR4, UR5 ;  /* 0x0000000500047c82 */ /* 0x000fca0008000000 */
.L_x_31:
[----:B------:R-:W-:Y:S01]  /*19f0*/  ULEA UR33, UR4, UR6, 0x3 ;  /* 0x0000000604217291 */ /* 0x000fe2000f8e18ff */
[----:B--2---:R-:W-:Y:S01]  /*1a00*/  @!P3 MOV R2, 0x4000 ;  /* 0x000040000002b802 */ /* 0x004fe20000000f00 */
[----:B--2-4-:R-:W-:Y:S10]  /*1a10*/  @P0 BRA `(.L_x_26) ;  /* 0x00000000000c0947 */ /* 0x014ff40003800000 */
[----:B------:R-:W-:-:S04]  /*1a20*/  SHF.L.U32 R3, R12, 0x1f, RZ ;  /* 0x0000001f0c037819 */ /* 0x000fc800000006ff */
[----:B------:R-:W2:Y:S02]  /*1a30*/  SYNCS.PHASECHK.TRANS64.TRYWAIT P0, [UR33+0x28], R3 ;  /* 0x00002803ff0075a7 */ /* 0x000ea40008001121 */
[----:B--2---:R-:W-:Y:S05]  /*1a40*/  @!P0 BRA `(.L_x_27) ;  /* 0x0000005800f08947 */ /* 0x004fea0003800000 */
.L_x_26:
[----:B------:R2:W-:Y:S01]  /*1a50*/  @!P3 SYNCS.ARRIVE.TRANS64 RZ, [UR33], R2 ;  /* 0x00000002ffffb9a7 */ /* 0x0005e20008000021 */
[----:B------:R-:W-:-:S04]  /*1a60*/  ULOP3.LUT UR5, UR25, 0x2, URZ, 0xfc, !UPT ;  /* 0x0000000219057892 */ /* 0x000fc8000f8efcff */
[----:B------:R-:W-:-:S09]  /*1a70*/  UISETP.NE.AND UP0, UPT, UR5, 0x2, UPT ;  /* 0x000000020500788c */ /* 0x000fd2000bf05270 */
[----:B------:R-:W-:Y:S05]  /*1a80*/  BRA.U UP0, `(.L_x_28) ;  /* 0x0000000100047547 */ /* 0x000fea000b800000 */
[----:B------:R-:W-:Y:S05]  /*1a90*/  BPT.TRAP 0x1 ;  /* 0x000000040000795c */ /* 0x000fea0000300000 */
.L_x_28:
[----:B------:R-:W-:Y:S04]  /*1aa0*/  BSSY.RECONVERGENT B0, `(.L_x_29) ;  /* 0x0000003000007945 */ /* 0x000fe80003800200 */
[----:B------:R-:W-:Y:S05]  /*1ab0*/  @P2 BRA `(.L_x_30) ;  /* 0x0000000000042947 */ /* 0x000fea0003800000 */
[----:B------:R-:W-:Y:S05]  /*1ac0*/  BPT.TRAP 0x1 ;  /* 0x000000040000795c */ /* 0x000fea0000300000 */
.L_x_30:
[----:B------:R-:W-:Y:S05]  /*1ad0*/  BSYNC.RECONVERGENT B0 ;  /* 0x0000000000007941 */ /* 0x000fea0003800200 */
.L_x_29:
[----:B------:R-:W-:Y:S02]  /*1ae0*/  UIADD3 UR5, UPT, UPT, UR4, 0x1, URZ ;  /* 0x0000000104057890 */ /* 0x000fe4000fffe0ff */
[----:B------:R-:W-:Y:S02]  /*1af0*/  UIADD3 UR16, UP1, UPT, UR28, 0x80, URZ ;  /* 0x000000801c107890 */ /* 0x000fe4000ff3e0ff */
[----:B------:R-:W-:Y:S02]  /*1b00*/  UISETP.NE.AND UP0, UPT, UR5, 0x5, UPT ;  /* 0x000000050500788c */ /* 0x000fe4000bf05270 */
[----:B------:R-:W-:Y:S02]  /*1b10*/  USHF.L.U32 UR34, UR7, 0x6, URZ ;  /* 0x0000000607227899 */ /* 0x000fe400080006ff */
[----:B------:R-:W-:Y:S02]  /*1b20*/  USEL UR9, URZ, 0x1, UP0 ;  /* 0x00000001ff097887 */ /* 0x000fe40008000000 */
[----:B------:R-:W-:-:S02]  /*1b30*/  USEL UR5, UR5, URZ, UP0 ;  /* 0x000000ff05057287 */ /* 0x000fc40008000000 */
[----:B------:R-:W-:Y:S02]  /*1b40*/  UIADD3 UR14, UP0, UPT, UR28, 0x180, URZ ;  /* 0x000001801c0e7890 */ /* 0x000fe4000ff1e0ff */
[----:B------:R-:W-:Y:S01]  /*1b50*/  ULEA UR8, UR5, UR6, 0x3 ;  /* 0x0000000605087291 */ /* 0x000fe2000f8e18ff */
[----:B------:R-:W-:Y:S01]  /*1b60*/  LOP3.LUT R12, R12, UR9, RZ, 0x3c, !PT ;  /* 0x000000090c0c7c12 */ /* 0x000fe2000f8e3cff */
[----:B------:R-:W-:Y:S02]  /*1b70*/  UIADD3.X UR17, UPT, UPT, URZ, UR29, URZ, UP1, !UPT ;  /* 0x0000001dff117290 */ /* 0x000fe40008ffe4ff */
[----:B------:R-:W-:Y:S01]  /*1b80*/  UIADD3.X UR15, UPT, UPT, URZ, UR29, URZ, UP0, !UPT ;  /* 0x0000001dff0f7290 */ /* 0x000fe200087fe4ff */
[----:B-1----:R-:W-:Y:S01]  /*1b90*/  SHF.L.U32 R0, R12, 0x1f, RZ ;  /* 0x0000001f0c007819 */ /* 0x002fe200000006ff */
[----:B------:R-:W-:Y:S01]  /*1ba0*/  UMOV UR18, 0x0 ;  /* 0x0000000000127882 */ /* 0x000fe20000000000 */
[----:B------:R-:W-:Y:S01]  /*1bb0*/  UMOV UR19, 0x10000000 ;  /* 0x1000000000137882 */ /* 0x000fe20000000000 */
[----:B------:R-:W-:Y:S01]  /*1bc0*/  UMOV UR12, UR36 ;  /* 0x00000024000c7c82 */ /* 0x000fe20008000000 */
[----:B------:R3:W4:Y:S01]  /*1bd0*/  SYNCS.PHASECHK.TRANS64.TRYWAIT P0, [UR8+0x28], R0 ;  /* 0x00002800ff0075a7 */ /* 0x0007220008001108 */
[----:B------:R-:W-:Y:S01]  /*1be0*/  USHF.L.U32 UR8, UR4, 0xd, URZ ;  /* 0x0000000d04087899 */ /* 0x000fe200080006ff */
[----:B------:R-:W-:-:S02]  /*1bf0*/  UMOV UR9, UR33 ;  /* 0x0000002100097c82 */ /* 0x000fc40008000000 */
[----:B------:R-:W-:Y:S01]  /*1c00*/  UMOV UR4, 0x30000 ;  /* 0x0003000000047882 */ /* 0x000fe20000000000 */
[----:B------:R-:W-:Y:S02]  /*1c10*/  ULEA UR32, UR21, UR8, 0x1 ;  /* 0x0000000815207291 */ /* 0x000fe4000f8e08ff */
[----:B------:R-:W-:Y:S02]  /*1c20*/  UIADD3 UR8, UPT, UPT, UR6, 0xd400, UR8 ;  /* 0x0000d40006087890 */ /* 0x000fe4000fffe008 */
[----:B------:R-:W-:Y:S01]  /*1c30*/  UIADD3 UR32, UPT, UPT, UR6, 0x3400, UR32 ;  /* 0x0000340006207890 */ /* 0x000fe2000fffe020 */
[----:B------:R-:W-:Y:S01]  /*1c40*/  UMOV UR10, UR34 ;  /* 0x00000022000a7c82 */ /* 0x000fe20008000000 */
[----:B------:R-:W-:Y:S01]  /*1c50*/  UIADD3 UR7, UPT, UPT, UR7, 0x1, URZ ;  /* 0x0000000107077890 */ /* 0x000fe2000fffe0ff */
[----:B------:R-:W-:-:S03]  /*1c60*/  UMOV UR13, UR24 ;  /* 0x00000018000d7c82 */ /* 0x000fc60008000000 */
[----:B------:R-:W-:-:S03]  /*1c70*/  UISETP.NE.AND UP0, UPT, UR7, UR24, UPT ;  /* 0x000000180700728c */ /* 0x000fc6000bf05270 */
[----:B------:R1:W-:Y:S01]  /*1c80*/  UTMALDG.3D.MULTICAST [UR32], [UR16], UR4, desc[UR18] ;  /* 0x00001220100073b4 */ /* 0x0003e20008011804 */
[----:B------:R3:W-:Y:S01]  /*1c90*/  UTMALDG.3D [UR8], [UR14], desc[UR18] ;  /* 0x000012080e0075b4 */ /* 0x0007e20008011000 */
[----:B-1----:R-:W-:-:S04]  /*1ca0*/  UMOV UR4, UR5 ;  /* 0x0000000500047c82 */ /* 0x002fc80008000000 */
[----:B---3--:R-:W-:Y:S05]  /*1cb0*/  BRA.U UP0, `(.L_x_31) ;  /* 0xfffffffd004c7547 */ /* 0x008fea000b83ffff */
.L_x_25:
[----:B------:R-:W-:Y:S01]  /*1cc0*/  ULEA UR4, UR5, UR6, 0x3 ;  /* 0x0000000605047291 */ /* 0x000fe2000f8e18ff */
[----:B-1----:R-:W-:Y:S01]  /*1cd0*/  SHF.L.U32 R0, R12, 0x1f, RZ ;  /* 0x0000001f0c007819 */ /* 0x002fe200000006ff */
[----:B------:R-:W-:Y:S01]  /*1ce0*/  @!P1 SYNCS.ARRIVE.TRANS64.A1T0 RZ, [UR6+0x88], RZ ;  /* 0x000088ffffff99a7 */ /* 0x000fe20008100006 */
[----:B------:R-:W-:-:S06]  /*1cf0*/  UISETP.GT.AND UP0, UPT, UR42, UR41, UPT ;  /* 0x000000292a00728c */ /* 0x000fcc000bf04270 */
[----:B--2-4-:R1:W2:Y:S03]  /*1d00*/  SYNCS.PHASECHK.TRANS64.TRYWAIT P0, [UR4+0x28], R0 ;  /* 0x00002800ff0075a7 */ /* 0x0142a60008001104 */
[----:B------:R-:W-:Y:S05]  /*1d10*/  BRA.U !UP0, `(.L_x_32) ;  /* 0x0000000108c07547 */ /* 0x000fea000b800000 */
[----:B------:R-:W-:Y:S01]  /*1d20*/  UIADD3 UR26, UPT, UPT, UR43, UR13, URZ ;  /* 0x0000000d2b1a7290 */ /* 0x000fe2000fffe0ff */
[----:B------:R-:W-:-:S11]  /*1d30*/  UMOV UR4, UR5 ;  /* 0x0000000500047c82 */ /* 0x000fd60008000000 */
.L_x_38:
[----:B------:R-:W-:Y:S01]  /*1d40*/  ULEA UR17, UR4, UR6, 0x3 ;  /* 0x0000000604117291 */ /* 0x000fe2000f8e18ff */
[----:B--2---:R-:W-:Y:S01]  /*1d50*/  @!P3 MOV R2, 0x4000 ;  /* 0x000040000002b802 */ /* 0x004fe20000000f00 */
[----:B--2-4-:R-:W-:Y:S10]  /*1d60*/  @P0 BRA `(.L_x_33) ;  /* 0x00000000000c0947 */ /* 0x014ff40003800000 */
[----:B------:R-:W-:-:S04]  /*1d70*/  SHF.L.U32 R3, R12, 0x1f, RZ ;  /* 0x0000001f0c037819 */ /* 0x000fc800000006ff */
[----:B------:R-:W2:Y:S02]  /*1d80*/  SYNCS.PHASECHK.TRANS64.TRYWAIT P0, [UR17+0x28], R3 ;  /* 0x00002803ff0075a7 */ /* 0x000ea40008001111 */
[----:B--2---:R-:W-:Y:S05]  /*1d90*/  @!P0 BRA `(.L_x_34) ;  /* 0x0000005800348947 */ /* 0x004fea0003800000 */
.L_x_33:
[----:B------:R2:W-:Y:S01]  /*1da0*/  @!P3 SYNCS.ARRIVE.TRANS64 RZ, [UR17], R2 ;  /* 0x00000002ffffb9a7 */ /* 0x0005e20008000011 */
[----:B------:R-:W-:-:S04]  /*1db0*/  ULOP3.LUT UR5, UR25, 0x2, URZ, 0xfc, !UPT ;  /* 0x0000000219057892 */ /* 0x000fc8000f8efcff */
[----:B------:R-:W-:-:S09]  /*1dc0*/  UISETP.NE.AND UP0, UPT, UR5, 0x2, UPT ;  /* 0x000000020500788c */ /* 0x000fd2000bf05270 */
[----:B------:R-:W-:Y:S05]  /*1dd0*/  BRA.U UP0, `(.L_x_35) ;  /* 0x0000000100047547 */ /* 0x000fea000b800000 */
[----:B------:R-:W-:Y:S05]  /*1de0*/  BPT.TRAP 0x1 ;  /* 0x000000040000795c */ /* 0x000fea0000300000 */
.L_x_35:
[----:B------:R-:W-:Y:S04]  /*1df0*/  BSSY.RECONVERGENT B0, `(.L_x_36) ;  /* 0x0000003000007945 */ /* 0x000fe80003800200 */
[----:B------:R-:W-:Y:S05]  /*1e00*/  @P2 BRA `(.L_x_37) ;  /* 0x0000000000042947 */ /* 0x000fea0003800000 */
[----:B------:R-:W-:Y:S05]  /*1e10*/  BPT.TRAP 0x1 ;  /* 0x000000040000795c */ /* 0x000fea0000300000 */
.L_x_37:
[----:B------:R-:W-:Y:S05]  /*1e20*/  BSYNC.RECONVERGENT B0 ;  /* 0x0000000000007941 */ /* 0x000fea0003800200 */
.L_x_36:
[----:B------:R-:W-:Y:S02]  /*1e30*/  UIADD3 UR5, UPT, UPT, UR4, 0x1, URZ ;  /* 0x0000000104057890 */ /* 0x000fe4000fffe0ff */
[----:B------:R-:W-:Y:S02]  /*1e40*/  UIADD3 UR14, UP1, UPT, UR28, 0x80, URZ ;  /* 0x000000801c0e7890 */ /* 0x000fe4000ff3e0ff */
[----:B------:R-:W-:Y:S02]  /*1e50*/  UISETP.NE.AND UP0, UPT, UR5, 0x5, UPT ;  /* 0x000000050500788c */ /* 0x000fe4000bf05270 */
[----:B------:R-:W-:Y:S02]  /*1e60*/  USHF.L.U32 UR18, UR13, 0x6, URZ ;  /* 0x000000060d127899 */ /* 0x000fe400080006ff */
[----:B------:R-:W-:Y:S02]  /*1e70*/  USEL UR8, URZ, 0x1, UP0 ;  /* 0x00000001ff087887 */ /* 0x000fe40008000000 */
[----:B------:R-:W-:-:S02]  /*1e80*/  USEL UR5, UR5, URZ, UP0 ;  /* 0x000000ff05057287 */ /* 0x000fc40008000000 */
[----:B------:R-:W-:Y:S02]  /*1e90*/  UIADD3 UR22, UP0, UPT, UR28, 0x180, URZ ;  /* 0x000001801c167890 */ /* 0x000fe4000ff1e0ff */
[----:B------:R-:W-:Y:S01]  /*1ea0*/  LOP3.LUT R12, R12, UR8, RZ, 0x3c, !PT ;  /* 0x000000080c0c7c12 */ /* 0x000fe2000f8e3cff */
[----:B------:R-:W-:Y:S02]  /*1eb0*/  USHF.L.U32 UR8, UR4, 0xd, URZ ;  /* 0x0000000d04087899 */ /* 0x000fe400080006ff */
[----:B------:R-:W-:Y:S01]  /*1ec0*/  ULEA UR7, UR5, UR6, 0x3 ;  /* 0x0000000605077291 */ /* 0x000fe2000f8e18ff */
[----:B-1----:R-:W-:Y:S01]  /*1ed0*/  SHF.L.U32 R0, R12, 0x1f, RZ ;  /* 0x0000001f0c007819 */ /* 0x002fe200000006ff */
[----:B------:R-:W-:Y:S02]  /*1ee0*/  ULEA UR16, UR21, UR8, 0x1 ;  /* 0x0000000815107291 */ /* 0x000fe4000f8e08ff */
[----:B------:R-:W-:Y:S02]  /*1ef0*/  UIADD3.X UR15, UPT, UPT, URZ, UR29, URZ, UP1, !UPT ;  /* 0x0000001dff0f7290 */ /* 0x000fe40008ffe4ff */
[----:B------:R-:W-:-:S02]  /*1f00*/  UIADD3 UR16, UPT, UPT, UR6, 0x3400, UR16 ;  /* 0x0000340006107890 */ /* 0x000fc4000fffe010 */
[----:B------:R-:W-:Y:S01]  /*1f10*/  UIADD3 UR8, UPT, UPT, UR6, 0xd400, UR8 ;  /* 0x0000d40006087890 */ /* 0x000fe2000fffe008 */
[----:B------:R3:W4:Y:S01]  /*1f20*/  SYNCS.PHASECHK.TRANS64.TRYWAIT P0, [UR7+0x28], R0 ;  /* 0x00002800ff0075a7 */ /* 0x0007220008001107 */
[----:B------:R-:W-:Y:S01]  /*1f30*/  UIADD3.X UR23, UPT, UPT, URZ, UR29, URZ, UP0, !UPT ;  /* 0x0000001dff177290 */ /* 0x000fe200087fe4ff */
[----:B------:R-:W-:Y:S01]  /*1f40*/  UMOV UR4, 0x30000 ;  /* 0x0003000000047882 */ /* 0x000fe20000000000 */
[----:B------:R-:W-:Y:S01]  /*1f50*/  UMOV UR30, 0x0 ;  /* 0x00000000001e7882 */ /* 0x000fe20000000000 */
[----:B------:R-:W-:Y:S01]  /*1f60*/  UMOV UR31, 0x10000000 ;  /* 0x10000000001f7882 */ /* 0x000fe20000000000 */
[----:B------:R-:W-:Y:S01]  /*1f70*/  UMOV UR19, UR35 ;  /* 0x0000002300137c82 */ /* 0x000fe20008000000 */
[----:B------:R-:W-:Y:S01]  /*1f80*/  UMOV UR20, UR36 ;  /* 0x0000002400147c82 */ /* 0x000fe20008000000 */
[----:B------:R-:W-:Y:S01]  /*1f90*/  UMOV UR12, UR36 ;  /* 0x00000024000c7c82 */ /* 0x000fe20008000000 */
[----:B------:R-:W-:Y:S01]  /*1fa0*/  UMOV UR9, UR17 ;  /* 0x0000001100097c82 */ /* 0x000fe20008000000 */
[----:B------:R-:W-:Y:S01]  /*1fb0*/  UMOV UR10, UR18 ;  /* 0x00000012000a7c82 */ /* 0x000fe20008000000 */
[----:B------:R1:W-:Y:S01]  /*1fc0*/  UTMALDG.3D.MULTICAST [UR16], [UR14], UR4, desc[UR30] ;  /* 0x00001e100e0073b4 */ /* 0x0003e20008011804 */
[----:B------:R-:W-:-:S04]  /*1fd0*/  UIADD3 UR13, UPT, UPT, UR13, 0x1, URZ ;  /* 0x000000010d0d7890 */ /* 0x000fc8000fffe0ff */
[----:B------:R-:W-:Y:S01]  /*1fe0*/  UISETP.NE.AND UP0, UPT, UR13, UR26, UPT ;  /* 0x0000001a0d00728c */ /* 0x000fe2000bf05270 */
[----:B------:R3:W-:Y:S01]  /*1ff0*/  UTMALDG.3D [UR8], [UR22], desc[UR30] ;  /* 0x00001e08160075b4 */ /* 0x0007e20008011000 */
[----:B-1----:R-:W-:-:S07]  /*2000*/  UMOV UR4, UR5 ;  /* 0x0000000500047c82 */ /* 0x002fce0008000000 */
[----:B---3--:R-:W-:Y:S05]  /*2010*/  BRA.U UP0, `(.L_x_38) ;  /* 0xfffffffd00487547 */ /* 0x008fea000b83ffff */
.L_x_32:
[C---:B------:R-:W-:Y:S01]  /*2020*/  LEA R3, R11.reuse, UR6, 0x3 ;  /* 0x000000060b037c11 */ /* 0x040fe2000f8e18ff */
[----:B------:R-:W-:Y:S01]  /*2030*/  NOP ;  /* 0x0000000000007918 */ /* 0x000fe20000000000 */
[----:B-1----:R-:W-:Y:S02]  /*2040*/  SHF.L.U32 R0, R10, 0x1f, RZ ;  /* 0x0000001f0a007819 */ /* 0x002fe400000006ff */
[----:B------:R-:W-:Y:S02]  /*2050*/  LEA R4, R11, UR6, 0x4 ;  /* 0x000000060b047c11 */ /* 0x000fe4000f8e20ff */
[----:B--2-4-:R-:W1:Y:S02]  /*2060*/  SYNCS.PHASECHK.TRANS64.TRYWAIT P0, [R3+URZ+0x90], R0 ;  /* 0x00009000030075a7 */ /* 0x014e6400080011ff */
[----:B-1----:R-:W-:Y:S05]  /*2070*/  @!P0 BRA `(.L_x_39) ;  /* 0x0000005400948947 */ /* 0x002fea0003800000 */
.L_x_126:
[----:B------:R-:W2:Y:S01]  /*2080*/  LDS.128 R4, [R4+0x120] ;  /* 0x0001200004047984 */ /* 0x000ea20000000c00 */
[----:B------:R-:W-:Y:S01]  /*2090*/  UISETP.GE.AND UP0, UPT, UR40, 0x1, UPT ;  /* 0x000000012800788c */ /* 0x000fe2000bf06270 */
[----:B------:R-:W-:Y:S01]  /*20a0*/  @!PT LDS RZ, [RZ] ;  /* 0x00000000fffff984 */ /* 0x000fe20000000800 */
[----:B------:R-:W-:Y:S01]  /*20b0*/  @!PT LDS RZ, [RZ] ;  /* 0x00000000fffff984 */ /* 0x000fe20000000800 */
[----:B------:R-:W-:Y:S01]  /*20c0*/  @!PT LDS RZ, [RZ] ;  /* 0x00000000fffff984 */ /* 0x000fe20000000800 */
[----:B------:R-:W-:Y:S01]  /*20d0*/  @!PT LDS RZ, [RZ] ;  /* 0x00000000fffff984 */ /* 0x000fe20000000800 */
[----:B------:R3:W-:Y:S06]  /*20e0*/  MEMBAR.ALL.CTA ;  /* 0x0000000000007992 */ /* 0x0007ec0000008000 */
[----:B---3--:R-:W3:Y:S01]  /*20f0*/  FENCE.VIEW.ASYNC.S ;  /* 0x00000000000073c6 */ /* 0x008ee20000000000 */
[----:B--2---:R-:W-:-:S13]  /*2100*/  LOP3.LUT P0, RZ, R6, 0x1, RZ, 0xc0, !PT ;  /* 0x0000000106ff7812 */ /* 0x004fda000780c0ff */
[----:B---3--:R-:W-:Y:S01]  /*2110*/  VOTEU.ANY UP1, P0 ;  /* 0x0000000000ff7886 */ /* 0x008fe20000020100 */
[----:B------:R-:W-:-:S13]  /*2120*/  PLOP3.LUT P0, PT, PT, PT, UP1, 0x80, 0x8 ;  /* 0x000000000008781c */ /* 0x000fda0003f0f018 */
[----:B-1----:R-:W-:Y:S02]  /*2130*/  @P0 LOP3.LUT R0, R5, 0xffff, RZ, 0xc0, !PT ;  /* 0x0000ffff05000812 */ /* 0x002fe400078ec0ff */
[----:B------:R-:W-:Y:S02]  /*2140*/  @P0 MOV R2, R4 ;  /* 0x0000000400020202 */ /* 0x000fe40000000f00 */
[----:B------:R-:W-:Y:S01]  /*2150*/  @P0 R2UR UR7, R0 ;  /* 0x00000000000702ca */ /* 0x000fe200000e0000 */
[----:B------:R-:W-:Y:S01]  /*2160*/  VIADD R0, R3, 0xa0 ;  /* 0x000000a003007836 */ /* 0x000fe20000000000 */
[----:B------:R-:W-:Y:S02]  /*2170*/  @P0 SHF.R.U32.HI R4, RZ, 0x10, R5 ;  /* 0x00000010ff040819 */ /* 0x000fe40000011605 */
[----:B------:R-:W-:Y:S02]  /*2180*/  @P0 R2UR UR8, R2 ;  /* 0x00000000020802ca */ /* 0x000fe400000e0000 */
[----:B------:R-:W-:-:S02]  /*2190*/  PRMT R0, RZ, 0x654, R0 ;  /* 0x00000654ff007816 */ /* 0x000fc40000000000 */
[----:B------:R-:W-:Y:S02]  /*21a0*/  @P0 R2UR UR4, R4 ;  /* 0x00000000040402ca */ /* 0x000fe400000e0000 */
[----:B------:R1:W-:Y:S03]  /*21b0*/  SYNCS.ARRIVE.TRANS64.RED.A1T0 RZ, [R0+URZ], RZ ;  /* 0x000000ff00ff79a7 */ /* 0x0003e600081004ff */
[----:B------:R-:W-:-:S04]  /*21c0*/  @UP1 UMOV UR27, UR7 ;  /* 0x00000007001b1c82 */ /* 0x000fc80008000000 */
[----:B------:R-:W-:-:S04]  /*21d0*/  @UP1 UMOV UR37, UR8 ;  /* 0x0000000800251c82 */ /* 0x000fc80008000000 */
[----:B------:R-:W-:Y:S01]  /*21e0*/  @UP1 UMOV UR36, UR4 ;  /* 0x0000000400241c82 */ /* 0x000fe20008000000 */
[----:B------:R-:W-:Y:S05]  /*21f0*/  BRA.U !UP0, `(.L_x_40) ;  /* 0x0000000108d47547 */ /* 0x000fea000b800000 */
[----:B------:R-:W2:Y:S01]  /*2200*/  LDCU.128 UR12, c[0x0][0xb10] ;  /* 0x00016200ff0c77ac */ /* 0x000ea20008000c00 */
[----:B------:R-:W3:Y:S01]  /*2210*/  LDCU UR26, c[0x0][0xb20] ;  /* 0x00016400ff1a77ac */ /* 0x000ee20008000800 */
[----:B------:R-:W4:Y:S01]  /*2220*/  LDCU UR20, c[0x0][0xb0c] ;  /* 0x00016180ff1477ac */ /* 0x000f220008000800 */
[----:B------:R-:W1:Y:S01]  /*2230*/  LDCU.64 UR10, c[0x0][0xb28] ;  /* 0x00016500ff0a77ac */ /* 0x000e620008000a00 */
[----:B------:R-:W-:Y:S02]  /*2240*/  UISETP.NE.AND UP3, UPT, UR40, 0x1, UPT ;  /* 0x000000012800788c */ /* 0x000fe4000bf65270 */
[----:B--2---:R-:W-:Y:S02]  /*2250*/  UIMAD.WIDE.U32 UR16, UR38, UR15, URZ ;  /* 0x0000000f261072a5 */ /* 0x004fe4000f8e00ff */
[----:B------:R-:W-:Y:S02]  /*2260*/  UIMAD.WIDE.U32 UR8, UR39, UR12, URZ ;  /* 0x0000000c270872a5 */ /* 0x000fe4000f8e00ff */
[----:B------:R-:W-:-:S02]  /*2270*/  UISETP.NE.AND UP0, UPT, UR14, 0x1, UPT ;  /* 0x000000010e00788c */ /* 0x000fc4000bf05270 */
[----:B------:R-:W-:Y:S01]  /*2280*/  UIMAD.WIDE.U32 UR22, UR27, UR15, URZ ;  /* 0x0000000f1b1672a5 */ /* 0x000fe2000f8e00ff */
[----:B------:R-:W-:Y:S02]  /*2290*/  UMOV UR16, UR17 ;  /* 0x0000001100107c82 */ /* 0x000fe40008000000 */
[----:B------:R-:W-:Y:S01]  /*22a0*/  UMOV UR8, UR9 ;  /* 0x0000000900087c82 */ /* 0x000fe20008000000 */
[----:B---3--:R-:W-:Y:S02]  /*22b0*/  USHF.R.U32.HI UR16, URZ, UR26, UR16 ;  /* 0x0000001aff107299 */ /* 0x008fe40008011610 */
[----:B----4-:R-:W-:Y:S02]  /*22c0*/  UISETP.NE.AND UP2, UPT, UR20, 0x1, UPT ;  /* 0x000000011400788c */ /* 0x010fe4000bf45270 */
[----:B------:R-:W-:Y:S02]  /*22d0*/  USHF.R.U32.HI UR8, URZ, UR13, UR8 ;  /* 0x0000000dff087299 */ /* 0x000fe40008011608 */
[----:B------:R-:W-:-:S02]  /*22e0*/  USEL UR7, UR38, UR16, !UP0 ;  /* 0x0000001026077287 */ /* 0x000fc4000c000000 */
[----:B------:R-:W-:Y:S02]  /*22f0*/  USEL UR8, UR39, UR8, !UP2 ;  /* 0x0000000827087287 */ /* 0x000fe4000d000000 */
[----:B-1----:R-:W-:Y:S01]  /*2300*/  UIMAD.WIDE.U32 UR16, UR7, UR10, URZ ;  /* 0x0000000a071072a5 */ /* 0x002fe2000f8e00ff */
[----:B------:R-:W-:Y:S01]  /*2310*/  UMOV UR4, UR23 ;  /* 0x0000001700047c82 */ /* 0x000fe20008000000 */
[----:B------:R-:W-:Y:S02]  /*2320*/  UIMAD.WIDE.U32 UR18, UR37, UR12, URZ ;  /* 0x0000000c251272a5 */ /* 0x000fe4000f8e00ff */
[----:B------:R-:W-:-:S03]  /*2330*/  UIMAD.WIDE.U32 UR22, UR8, UR10, URZ ;  /* 0x0000000a081672a5 */ /* 0x000fc6000f8e00ff */
[----:B------:R-:W-:Y:S01]  /*2340*/  UMOV UR16, UR17 ;  /* 0x0000001100107c82 */ /* 0x000fe20008000000 */
[----:B------:R-:W-:Y:S02]  /*2350*/  USHF.R.U32.HI UR4, URZ, UR26, UR4 ;  /* 0x0000001aff047299 */ /* 0x000fe40008011604 */
[----:B------:R-:W-:Y:S01]  /*2360*/  @UP3 USHF.R.U32.HI UR7, URZ, UR11, UR16 ;  /* 0x0000000bff073299 */ /* 0x000fe20008011610 */
[----:B------:R-:W-:Y:S01]  /*2370*/  UMOV UR18, UR19 ;  /* 0x0000001300127c82 */ /* 0x000fe20008000000 */
[----:B------:R-:W-:Y:S01]  /*2380*/  UMOV UR22, UR23 ;  /* 0x0000001700167c82 */ /* 0x000fe20008000000 */
[----:B------:R-:W-:Y:S02]  /*2390*/  USHF.R.U32.HI UR13, URZ, UR13, UR18 ;  /* 0x0000000dff0d7299 */ /* 0x000fe40008011612 */
[----:B------:R-:W-:Y:S02]  /*23a0*/  USEL UR4, UR27, UR4, !UP0 ;  /* 0x000000041b047287 */ /* 0x000fe4000c000000 */
[----:B------:R-:W-:-:S02]  /*23b0*/  @UP3 USHF.R.U32.HI UR8, URZ, UR11, UR22 ;  /* 0x0000000bff083299 */ /* 0x000fc40008011616 */
[----:B------:R-:W-:Y:S02]  /*23c0*/  UIMAD UR9, UR40, UR7, URZ ;  /* 0x00000007280972a4 */ /* 0x000fe4000f8e02ff */
[----:B------:R-:W-:Y:S02]  /*23d0*/  USEL UR7, UR37, UR13, !UP2 ;  /* 0x0000000d25077287 */ /* 0x000fe4000d000000 */
[----:B------:R-:W-:Y:S02]  /*23e0*/  UIMAD UR12, UR40, UR8, URZ ;  /* 0x00000008280c72a4 */ /* 0x000fe4000f8e02ff */
[----:B------:R-:W-:Y:S02]  /*23f0*/  UISETP.GE.AND UP0, UPT, UR4, UR9, UPT ;  /* 0x000000090400728c */ /* 0x000fe4000bf06270 */
[----:B------:R-:W-:Y:S02]  /*2400*/  UIMAD.WIDE.U32 UR16, UR4, UR10, URZ ;  /* 0x0000000a041072a5 */ /* 0x000fe4000f8e00ff */
[----:B------:R-:W-:-:S02]  /*2410*/  UISETP.GE.OR UP0, UPT, UR7, UR12, UP0 ;  /* 0x0000000c0700728c */ /* 0x000fc40008706670 */
        /* <DEDUP_REMOVED lines=19> */
.L_x_40:
[----:B------:R-:W2:Y:S02]  /*2550*/  LDCU UR4, c[0x0][0xb30] ;  /* 0x00016600ff0477ac */ /* 0x000ea40008000800 */
[----:B--2---:R-:W-:-:S09]  /*2560*/  UISETP.NE.AND UP0, UPT, UR4, 0x1, UPT ;  /* 0x000000010400788c */ /* 0x004fd2000bf05270 */
[----:B------:R-:W-:Y:S05]  /*2570*/  BRA.U UP0, `(.L_x_41) ;  /* 0x0000000100447547 */ /* 0x000fea000b800000 */
[----:B------:R-:W2:Y:S01]  /*2580*/  LDCU.128 UR12, c[0x0][0xb10] ;  /* 0x00016200ff0c77ac */ /* 0x000ea20008000c00 */
[----:B------:R-:W3:Y:S01]  /*2590*/  LDCU UR16, c[0x0][0xb0c] ;  /* 0x00016180ff1077ac */ /* 0x000ee20008000800 */
[----:B------:R-:W4:Y:S01]  /*25a0*/  LDCU UR17, c[0x0][0xb20] ;  /* 0x00016400ff1177ac */ /* 0x000f220008000800 */
[----:B--2---:R-:W-:Y:S02]  /*25b0*/  UIMAD.WIDE.U32 UR10, UR37, UR12, URZ ;  /* 0x0000000c250a72a5 */ /* 0x004fe4000f8e00ff */
[----:B------:R-:W-:Y:S02]  /*25c0*/  UIMAD.WIDE.U32 UR8, UR27, UR15, URZ ;  /* 0x0000000f1b0872a5 */ /* 0x000fe4000f8e00ff */
[----:B---3--:R-:W-:Y:S02]  /*25d0*/  UISETP.NE.AND UP2, UPT, UR16, 0x1, UPT ;  /* 0x000000011000788c */ /* 0x008fe4000bf45270 */
[----:B------:R-:W-:Y:S01]  /*25e0*/  UISETP.NE.AND UP0, UPT, UR14, 0x1, UPT ;  /* 0x000000010e00788c */ /* 0x000fe2000bf05270 */
[----:B------:R-:W-:-:S02]  /*25f0*/  UMOV UR7, UR11 ;  /* 0x0000000b00077c82 */ /* 0x000fc40008000000 */
[----:B------:R-:W-:Y:S01]  /*2600*/  UMOV UR4, UR9 ;  /* 0x0000000900047c82 */ /* 0x000fe20008000000 */
[----:B------:R-:W-:Y:S02]  /*2610*/  USHF.R.U32.HI UR7, URZ, UR13, UR7 ;  /* 0x0000000dff077299 */ /* 0x000fe40008011607 */
[----:B----4-:R-:W-:Y:S02]  /*2620*/  USHF.R.U32.HI UR4, URZ, UR17, UR4 ;  /* 0x00000011ff047299 */ /* 0x010fe40008011604 */
[----:B------:R-:W-:Y:S02]  /*2630*/  USEL UR7, UR37, UR7, !UP2 ;  /* 0x0000000725077287 */ /* 0x000fe4000d000000 */
[----:B------:R-:W-:-:S04]  /*2640*/  USEL UR4, UR27, UR4, !UP0 ;  /* 0x000000041b047287 */ /* 0x000fc8000c000000 */
[----:B------:R-:W-:Y:S02]  /*2650*/  UIADD3 UR8, UPT, UPT, UR7, -UR4, URZ ;  /* 0x8000000407087290 */ /* 0x000fe4000fffe0ff */
[----:B------:R-:W-:Y:S02]  /*2660*/  UIADD3 UR4, UPT, UPT, -UR7, UR4, URZ ;  /* 0x0000000407047290 */ /* 0x000fe4000fffe1ff */
[----:B------:R-:W-:Y:S02]  /*2670*/  UIMAD UR27, UR8, UR14, UR27 ;  /* 0x0000000e081b72a4 */ /* 0x000fe4000f8e021b */
[----:B------:R-:W-:-:S12]  /*2680*/  UIMAD UR37, UR4, UR16, UR37 ;  /* 0x00000010042572a4 */ /* 0x000fd8000f8e0225 */
.L_x_41:
[----:B------:R-:W-:Y:S01]  /*2690*/  VIADD R11, R11, 0x1 ;  /* 0x000000010b0b7836 */ /* 0x000fe20000000000 */
[----:B------:R-:W-:Y:S02]  /*26a0*/  R2UR UR7, R48 ;  /* 0x00000000300772ca */ /* 0x000fe400000e0000 */
[----:B------:R-:W-:Y:S02]  /*26b0*/  R2UR UR4, R47 ;  /* 0x000000002f0472ca */ /* 0x000fe400000e0000 */
[C---:B------:R-:W-:Y:S02]  /*26c0*/  ISETP.NE.AND P0, PT, R11.reuse, 0x2, PT ;  /* 0x000000020b00780c */ /* 0x040fe40003f05270 */
[----:B------:R-:W-:Y:S02]  /*26d0*/  PLOP3.LUT P1, PT, PT, PT, PT, 0x80, 0x8 ;  /* 0x000000000008781c */ /* 0x000fe40003f2f070 */
[----:B-1----:R-:W-:Y:S02]  /*26e0*/  SEL R0, RZ, 0x1, P0 ;  /* 0x00000001ff007807 */ /* 0x002fe40000000000 */
[----:B------:R-:W-:-:S02]  /*26f0*/  SEL R11, R11, RZ, P0 ;  /* 0x000000ff0b0b7207 */ /* 0x000fc40000000000 */
[----:B------:R-:W-:Y:S01]  /*2700*/  LOP3.LUT R10, R10, R0, RZ, 0x3c, !PT ;  /* 0x000000000a0a7212 */ /* 0x000fe200078e3cff */
[----:B------:R-:W-:Y:S02]  /*2710*/  UIADD3 UR26, UPT, UPT, UR37, UR7, URZ ;  /* 0x00000007251a7290 */ /* 0x000fe4000fffe0ff */
[----:B------:R-:W-:Y:S01]  /*2720*/  UIADD3 UR30, UPT, UPT, UR27, UR4, URZ ;  /* 0x000000041b1e7290 */ /* 0x000fe2000fffe0ff */
[----:B------:R-:W-:Y:S11]  /*2730*/  BRA.U UP1, `(.L_x_42) ;  /* 0xfffffff1013c7547 */ /* 0x000ff6000b83ffff */
[----:B------:R-:W-:Y:S01]  /*2740*/  UIADD3 UR7, UPT, UPT, UR6, 0x28, URZ ;  /* 0x0000002806077890 */ /* 0x000fe2000fffe0ff */
[----:B------:R-:W-:-:S03]  /*2750*/  SHF.L.U32 R2, R12, 0x1f, RZ ;  /* 0x0000001f0c027819 */ /* 0x000fc600000006ff */
[----:B------:R-:W-:-:S09]  /*2760*/  ULEA UR4, UR5, UR7, 0x3 ;  /* 0x0000000705047291 */ /* 0x000fd2000f8e18ff */
[----:B------:R-:W1:Y:S02]  /*2770*/  SYNCS.PHASECHK.TRANS64.TRYWAIT P0, [UR4], R2 ;  /* 0x00000002ff0075a7 */ /* 0x000e640008001104 */
[----:B-1----:R-:W-:Y:S05]  /*2780*/  @!P0 BRA `(.L_x_43) ;  /* 0x0000004c00e48947 */ /* 0x002fea0003800000 */
.L_x_128:
[----:B------:R-:W-:-:S04]  /*2790*/  UIADD3 UR4, UPT, UPT, UR5, 0x1, URZ ;  /* 0x0000000105047890 */ /* 0x000fc8000fffe0ff */
[----:B------:R-:W-:-:S04]  /*27a0*/  UISETP.NE.AND UP0, UPT, UR4, 0x5, UPT ;  /* 0x000000050400788c */ /* 0x000fc8000bf05270 */
[----:B------:R-:W-:Y:S02]  /*27b0*/  USEL UR6, URZ, 0x1, UP0 ;  /* 0x00000001ff067887 */ /* 0x000fe40008000000 */
[----:B------:R-:W-:-:S04]  /*27c0*/  USEL UR4, UR4, URZ, UP0 ;  /* 0x000000ff04047287 */ /* 0x000fc80008000000 */
[----:B------:R-:W-:Y:S01]  /*27d0*/  ULEA UR5, UR4, UR7, 0x3 ;  /* 0x0000000704057291 */ /* 0x000fe2000f8e18ff */
[----:B-1----:R-:W-:-:S04]  /*27e0*/  LOP3.LUT R2, R12, UR6, RZ, 0x3c, !PT ;  /* 0x000000060c027c12 */ /* 0x002fc8000f8e3cff */
[----:B------:R-:W-:-:S04]  /*27f0*/  SHF.L.U32 R3, R2, 0x1f, RZ ;  /* 0x0000001f02037819 */ /* 0x000fc800000006ff */
[----:B------:R-:W1:Y:S02]  /*2800*/  SYNCS.PHASECHK.TRANS64.TRYWAIT P0, [UR5], R3 ;  /* 0x00000003ff0075a7 */ /* 0x000e640008001105 */
[----:B-1----:R-:W-:Y:S05]  /*2810*/  @!P0 BRA `(.L_x_44) ;  /* 0x0000004c00d88947 */ /* 0x002fea0003800000 */
.L_x_130:
[----:B------:R-:W-:-:S04]  /*2820*/  UIADD3 UR4, UPT, UPT, UR4, 0x1, URZ ;  /* 0x0000000104047890 */ /* 0x000fc8000fffe0ff */
[----:B------:R-:W-:-:S04]  /*2830*/  UISETP.NE.AND UP0, UPT, UR4, 0x5, UPT ;  /* 0x000000050400788c */ /* 0x000fc8000bf05270 */
[----:B------:R-:W-:Y:S02]  /*2840*/  USEL UR6, URZ, 0x1, UP0 ;  /* 0x00000001ff067887 */ /* 0x000fe40008000000 */
[----:B------:R-:W-:-:S04]  /*2850*/  USEL UR4, UR4, URZ, UP0 ;  /* 0x000000ff04047287 */ /* 0x000fc80008000000 */
[----:B------:R-:W-:Y:S01]  /*2860*/  ULEA UR5, UR4, UR7, 0x3 ;  /* 0x0000000704057291 */ /* 0x000fe2000f8e18ff */
[----:B------:R-:W-:-:S04]  /*2870*/  LOP3.LUT R2, R2, UR6, RZ, 0x3c, !PT ;  /* 0x0000000602027c12 */ /* 0x000fc8000f8e3cff */
[----:B-1----:R-:W-:-:S04]  /*2880*/  SHF.L.U32 R3, R2, 0x1f, RZ ;  /* 0x0000001f02037819 */ /* 0x002fc800000006ff */
[----:B------:R-:W1:Y:S02]  /*2890*/  SYNCS.PHASECHK.TRANS64.TRYWAIT P0, [UR5], R3 ;  /* 0x00000003ff0075a7 */ /* 0x000e640008001105 */
[----:B-1----:R-:W-:Y:S05]  /*28a0*/  @!P0 BRA `(.L_x_45) ;  /* 0x0000004c00cc8947 */ /* 0x002fea0003800000 */
.L_x_132:
        /* <DEDUP_REMOVED lines=9> */
.L_x_134:
[----:B------:R-:W-:-:S04]  /*2940*/  UIADD3 UR4, UPT, UPT, UR4, 0x1, URZ ;  /* 0x0000000104047890 */ /* 0x000fc8000fffe0ff */
[----:B------:R-:W-:-:S04]  /*2950*/  UISETP.NE.AND UP0, UPT, UR4, 0x5, UPT ;  /* 0x000000050400788c */ /* 0x000fc8000bf05270 */
[----:B------:R-:W-:Y:S02]  /*2960*/  USEL UR5, URZ, 0x1, UP0 ;  /* 0x00000001ff057887 */ /* 0x000fe40008000000 */
[----:B------:R-:W-:-:S04]  /*2970*/  USEL UR4, UR4, URZ, UP0 ;  /* 0x000000ff04047287 */ /* 0x000fc80008000000 */
[----:B------:R-:W-:Y:S01]  /*2980*/  ULEA UR4, UR4, UR7, 0x3 ;  /* 0x0000000704047291 */ /* 0x000fe2000f8e18ff */
[----:B------:R-:W-:-:S04]  /*2990*/  LOP3.LUT R2, R2, UR5, RZ, 0x3c, !PT ;  /* 0x0000000502027c12 */ /* 0x000fc8000f8e3cff */
[----:B------:R-:W-:Y:S01]  /*29a0*/  SHF.L.U32 R2, R2, 0x1f, RZ ;  /* 0x0000001f02027819 */ /* 0x000fe200000006ff */
[----:B-1----:R-:W-:-:S07]  /*29b0*/  IMAD.U32 R0, RZ, RZ, UR4 ;  /* 0x00000004ff007e24 */ /* 0x002fce000f8e00ff */
.L_x_47:
[----:B-1----:R1:W2:Y:S02]  /*29c0*/  SYNCS.PHASECHK.TRANS64.TRYWAIT P0, [R0+URZ], R2 ;  /* 0x00000002000075a7 */ /* 0x0022a400080011ff */
[----:B--2---:R-:W-:Y:S05]  /*29d0*/  @!P0 NANOSLEEP.SYNCS 0x989680 ;  /* 0x009896800000895d */ /* 0x004fea0003900000 */
[----:B------:R-:W2:Y:S02]  /*29e0*/  @!P0 SYNCS.PHASECHK.TRANS64 P0, [R0+URZ], R2 ;  /* 0x00000002000085a7 */ /* 0x000ea400080010ff */
[----:B--2---:R-:W-:Y:S05]  /*29f0*/  @P0 EXIT ;  /* 0x000000000000094d */ /* 0x004fea0003800000 */
[----:B------:R-:W-:Y:S05]  /*2a00*/  BRA `(.L_x_47) ;  /* 0xfffffffc00ec7947 */ /* 0x000fea000383ffff */
.L_x_22:
[----:B------:R-:W-:-:S04]  /*2a10*/  UISETP.NE.AND UP0, UPT, UR54, URZ, UPT ;  /* 0x000000ff3600728c */ /* 0x000fc8000bf05270 */
[----:B------:R-:W-:-:S09]  /*2a20*/  UISETP.NE.OR UP0, UPT, UR22, 0x1, UP0 ;  /* 0x000000011600788c */ /* 0x000fd20008705670 */
[----:B------:R-:W-:Y:S05]  /*2a30*/  BRA.U UP0, `(.L_x_48) ;  /* 0x0000000500487547 */ /* 0x000fea000b800000 */
[----:B------:R-:W-:Y:S01]  /*2a40*/  ISETP.GE.U32.AND P2, PT, R0, 0x2, PT ;  /* 0x000000020000780c */ /* 0x000fe20003f46070 */
[----:B------:R-:W-:Y:S01]  /*2a50*/  IMAD.MOV.U32 R12, RZ, RZ, 0x1 ;  /* 0x00000001ff0c7424 */ /* 0x000fe200078e00ff */
[----:B------:R-:W-:Y:S02]  /*2a60*/  CS2R R10, SRZ ;  /* 0x00000000000a7805 */ /* 0x000fe4000001ff00 */
[----:B------:R-:W-:Y:S01]  /*2a70*/  CS2R R8, SRZ ;  /* 0x0000000000087805 */ /* 0x000fe2000001ff00 */
[----:B------:R-:W-:Y:S01]  /*2a80*/  UMOV UR6, 0x400 ;  /* 0x0000040000067882 */ /* 0x000fe20000000000 */
[----:B------:R-:W-:Y:S01]  /*2a90*/  UMOV UR5, URZ ;  /* 0x000000ff00057c82 */ /* 0x000fe20008000000 */
[----:B------:R-:W-:-:S12]  /*2aa0*/  ULEA UR6, UR54, UR6, 0x18 ;  /* 0x0000000636067291 */ /* 0x000fd8000f8ec0ff */
.L_x_52:
[----:B------:R-:W-:Y:S02]  /*2ab0*/  LEA R2, R8, UR6, 0x3 ;  /* 0x0000000608027c11 */ /* 0x000fe4000f8e18ff */
[----:B------:R-:W-:-:S03]  /*2ac0*/  SHF.L.U32 R4, R9, 0x1f, RZ ;  /* 0x0000001f09047819 */ /* 0x000fc600000006ff */
[----:B------:R-:W-:Y:S01]  /*2ad0*/  VIADD R5, R2, 0x100 ;  /* 0x0000010002057836 */ /* 0x000fe20000000000 */
[----:B------:R-:W1:Y:S02]  /*2ae0*/  SYNCS.PHASECHK.TRANS64.TRYWAIT P0, [R2+URZ+0xf0], R4 ;  /* 0x0000f004020075a7 */ /* 0x000e6400080011ff */
[----:B-1----:R-:W-:Y:S05]  /*2af0*/  @!P0 BRA `(.L_x_49) ;  /* 0x0000004c00688947 */ /* 0x002fea0003800000 */
.L_x_135:
[----:B------:R-:W-:Y:S01]  /*2b00*/  ULEA UR4, UR5, UR6, 0x3 ;  /* 0x0000000605047291 */ /* 0x000fe2000f8e18ff */
[----:B-1----:R-:W-:Y:S01]  /*2b10*/  PRMT R2, RZ, 0x654, R5 ;  /* 0x00000654ff027816 */ /* 0x002fe20000000005 */
[----:B------:R-:W-:Y:S01]  /*2b20*/  @!P2 IMAD.MOV.U32 R4, RZ, RZ, 0x10 ;  /* 0x00000010ff04a424 */ /* 0x000fe200078e00ff */
[----:B------:R-:W-:Y:S01]  /*2b30*/  SHF.L.U32 R5, R12, 0x1f, RZ ;  /* 0x0000001f0c057819 */ /* 0x000fe200000006ff */
[----:B------:R-:W-:Y:S01]  /*2b40*/  UIADD3 UR7, UPT, UPT, UR4, 0x90, URZ ;  /* 0x0000009004077890 */ /* 0x000fe2000fffe0ff */
[----:B------:R1:W-:Y:S05]  /*2b50*/  SYNCS.ARRIVE.TRANS64.RED.A1T0 RZ, [R2+URZ], RZ ;  /* 0x000000ff02ff79a7 */ /* 0x0003ea00081004ff */
[----:B------:R-:W-:Y:S01]  /*2b60*/  IMAD.U32 R6, RZ, RZ, UR7 ;  /* 0x00000007ff067e24 */ /* 0x000fe2000f8e00ff */
[----:B------:R-:W2:Y:S04]  /*2b70*/  SYNCS.PHASECHK.TRANS64.TRYWAIT P0, [UR4+0xa0], R5 ;  /* 0x0000a005ff0075a7 */ /* 0x000ea80008001104 */
[----:B------:R-:W-:Y:S01]  /*2b80*/  PRMT R6, R0, 0x654, R6 ;  /* 0x0000065400067816 */ /* 0x000fe20000000006 */
[----:B-12---:R-:W-:Y:S06]  /*2b90*/  @!P0 BRA `(.L_x_50) ;  /* 0x0000004c00548947 */ /* 0x006fec0003800000 */
.L_x_137:
[----:B------:R-:W-:Y:S01]  /*2ba0*/  ULEA UR8, UR5, UR6, 0x4 ;  /* 0x0000000605087291 */ /* 0x000fe2000f8e20ff */
[----:B------:R-:W-:Y:S01]  /*2bb0*/  SEL R3, R6, R3, !P2 ;  /* 0x0000000306037207 */ /* 0x000fe20005000000 */
[----:B------:R-:W-:Y:S01]  /*2bc0*/  UIADD3 UR9, UPT, UPT, UR4, 0x90, URZ ;  /* 0x0000009004097890 */ /* 0x000fe2000fffe0ff */
[----:B-1----:R-:W-:Y:S01]  /*2bd0*/  LEA R2, R11, UR6, 0x3 ;  /* 0x000000060b027c11 */ /* 0x002fe2000f8e18ff */
[----:B------:R-:W-:Y:S01]  /*2be0*/  UIADD3 UR8, UPT, UPT, UR8, 0x120, URZ ;  /* 0x0000012008087890 */ /* 0x000fe2000fffe0ff */
[----:B------:R1:W-:Y:S01]  /*2bf0*/  @!P2 SYNCS.ARRIVE.TRANS64.RED RZ, [R3+URZ], R4 ;  /* 0x0000000403ffa9a7 */ /* 0x0003e200080004ff */
[----:B------:R-:W-:Y:S01]  /*2c00*/  UIADD3 UR4, UPT, UPT, UR5, 0x1, URZ ;  /* 0x0000000105047890 */ /* 0x000fe2000fffe0ff */
[----:B------:R-:W-:-:S03]  /*2c10*/  VIADD R8, R8, 0x1 ;  /* 0x0000000108087836 */ /* 0x000fc60000000000 */
[----:B------:R-:W-:Y:S02]  /*2c20*/  UISETP.NE.AND UP0, UPT, UR4, 0x2, UPT ;  /* 0x000000020400788c */ /* 0x000fe4000bf05270 */
[----:B------:R-:W-:Y:S01]  /*2c30*/  ISETP.NE.AND P0, PT, R8, 0x2, PT ;  /* 0x000000020800780c */ /* 0x000fe20003f05270 */
[----:B------:R-:W-:Y:S06]  /*2c40*/  UGETNEXTWORKID.BROADCAST [UR8], [UR9] ;  /* 0x00000000080073ca */ /* 0x000fec0008000100 */
[----:B------:R-:W-:Y:S02]  /*2c50*/  USEL UR7, URZ, 0x1, UP0 ;  /* 0x00000001ff077887 */ /* 0x000fe40008000000 */
[----:B------:R-:W-:-:S04]  /*2c60*/  USEL UR5, UR4, URZ, UP0 ;  /* 0x000000ff04057287 */ /* 0x000fc80008000000 */
[----:B------:R-:W-:Y:S02]  /*2c70*/  LOP3.LUT R12, R12, UR7, RZ, 0x3c, !PT ;  /* 0x000000070c0c7c12 */ /* 0x000fe4000f8e3cff */
[----:B-1----:R-:W-:-:S04]  /*2c80*/  SHF.L.U32 R4, R10, 0x1f, RZ ;  /* 0x0000001f0a047819 */ /* 0x002fc800000006ff */
[----:B------:R-:W1:Y:S02]  /*2c90*/  SYNCS.PHASECHK.TRANS64.TRYWAIT P1, [R2+URZ+0x90], R4 ;  /* 0x00009004020075a7 */ /* 0x000e6400080211ff */
[----:B-1----:R-:W-:Y:S05]  /*2ca0*/  @!P1 BRA `(.L_x_51) ;  /* 0x0000004c00289947 */ /* 0x002fea0003800000 */
.L_x_138:
[C---:B-1----:R-:W-:Y:S01]  /*2cb0*/  LEA R4, R11.reuse, UR6, 0x4 ;  /* 0x000000060b047c11 */ /* 0x042fe2000f8e20ff */
[----:B------:R-:W-:Y:S01]  /*2cc0*/  VIADD R2, R2, 0xa0 ;  /* 0x000000a002027836 */ /* 0x000fe20000000000 */
[----:B------:R-:W-:Y:S01]  /*2cd0*/  SEL R8, R8, RZ, P0 ;  /* 0x000000ff08087207 */ /* 0x000fe20000000000 */
[----:B------:R-:W-:-:S03]  /*2ce0*/  VIADD R11, R11, 0x1 ;  /* 0x000000010b0b7836 */ /* 0x000fc60000000000 */
[----:B------:R-:W1:Y:S01]  /*2cf0*/  LDS.128 R4, [R4+0x120] ;  /* 0x0001200004047984 */ /* 0x000e620000000c00 */
[----:B------:R-:W-:Y:S02]  /*2d00*/  PRMT R2, RZ, 0x654, R2 ;  /* 0x00000654ff027816 */ /* 0x000fe40000000002 */
[C---:B------:R-:W-:Y:S01]  /*2d10*/  ISETP.NE.AND P1, PT, R11.reuse, 0x2, PT ;  /* 0x000000020b00780c */ /* 0x040fe20003f25270 */
[----:B------:R-:W-:Y:S01]  /*2d20*/  @!PT LDS RZ, [RZ] ;  /* 0x00000000fffff984 */ /* 0x000fe20000000800 */
[----:B------:R-:W-:Y:S01]  /*2d30*/  @!PT LDS RZ, [RZ] ;  /* 0x00000000fffff984 */ /* 0x000fe20000000800 */
[----:B------:R-:W-:Y:S01]  /*2d40*/  @!PT LDS RZ, [RZ] ;  /* 0x00000000fffff984 */ /* 0x000fe20000000800 */
[----:B------:R-:W-:Y:S01]  /*2d50*/  @!PT LDS RZ, [RZ] ;  /* 0x00000000fffff984 */ /* 0x000fe20000000800 */
[----:B------:R2:W-:Y:S06]  /*2d60*/  MEMBAR.ALL.CTA ;  /* 0x0000000000007992 */ /* 0x0005ec0000008000 */
[----:B--2---:R-:W2:Y:S01]  /*2d70*/  FENCE.VIEW.ASYNC.S ;  /* 0x00000000000073c6 */ /* 0x004ea20000000000 */
[----:B------:R-:W-:Y:S01]  /*2d80*/  SEL R11, R11, RZ, P1 ;  /* 0x000000ff0b0b7207 */ /* 0x000fe20000800000 */
[----:B--2---:R2:W-:Y:S01]  /*2d90*/  SYNCS.ARRIVE.TRANS64.RED.A1T0 RZ, [R2+URZ], RZ ;  /* 0x000000ff02ff79a7 */ /* 0x0045e200081004ff */
[----:B-1----:R-:W-:-:S02]  /*2da0*/  LOP3.LUT P3, RZ, R6, 0x1, RZ, 0xc0, !PT ;  /* 0x0000000106ff7812 */ /* 0x002fc4000786c0ff */
[----:B------:R-:W-:-:S04]  /*2db0*/  SEL R4, RZ, 0x1, P1 ;  /* 0x00000001ff047807 */ /* 0x000fc80000800000 */
[----:B------:R-:W-:Y:S02]  /*2dc0*/  LOP3.LUT R10, R10, R4, RZ, 0x3c, !PT ;  /* 0x000000040a0a7212 */ /* 0x000fe400078e3cff */
[----:B--2---:R-:W-:-:S04]  /*2dd0*/  SEL R2, RZ, 0x1, P0 ;  /* 0x00000001ff027807 */ /* 0x004fc80000000000 */
[----:B------:R-:W-:Y:S01]  /*2de0*/  LOP3.LUT R9, R9, R2, RZ, 0x3c, !PT ;  /* 0x0000000209097212 */ /* 0x000fe200078e3cff */
[----:B------:R-:W-:Y:S06]  /*2df0*/  @P3 BRA `(.L_x_52) ;  /* 0xfffffffc002c3947 */ /* 0x000fec000383ffff */
[----:B------:R-:W-:Y:S01]  /*2e00*/  ULEA UR4, UR5, UR6, 0x3 ;  /* 0x0000000605047291 */ /* 0x000fe2000f8e18ff */
[----:B------:R-:W-:-:S08]  /*2e10*/  SHF.L.U32 R2, R12, 0x1f, RZ ;  /* 0x0000001f0c027819 */ /* 0x000fd000000006ff */
[----:B------:R-:W1:Y:S02]  /*2e20*/  SYNCS.PHASECHK.TRANS64 P0, [UR4+0xa0], R2 ;  /* 0x0000a002ff0075a7 */ /* 0x000e640008001004 */
[----:B-1----:R-:W-:Y:S05]  /*2e30*/  @P0 BRA `(.L_x_53) ;  /* 0x0000000000080947 */ /* 0x002fea0003800000 */
[----:B------:R-:W1:Y:S02]  /*2e40*/  SYNCS.PHASECHK.TRANS64.TRYWAIT P0, [UR4+0xa0], R2 ;  /* 0x0000a002ff0075a7 */ /* 0x000e640008001104 */
[----:B-1----:R-:W-:Y:S05]  /*2e50*/  @!P0 BRA `(.L_x_54) ;  /* 0x0000004800d08947 */ /* 0x002fea0003800000 */
.L_x_53:
[----:B------:R-:W-:-:S04]  /*2e60*/  UIADD3 UR7, UPT, UPT, UR5, 0x1, URZ ;  /* 0x0000000105077890 */ /* 0x000fc8000fffe0ff */
[----:B------:R-:W-:-:S04]  /*2e70*/  UISETP.NE.AND UP0, UPT, UR7, 0x2, UPT ;  /* 0x000000020700788c */ /* 0x000fc8000bf05270 */
[----:B------:R-:W-:Y:S02]  /*2e80*/  USEL UR8, URZ, 0x1, UP0 ;  /* 0x00000001ff087887 */ /* 0x000fe40008000000 */
[----:B------:R-:W-:-:S04]  /*2e90*/  USEL UR7, UR7, URZ, UP0 ;  /* 0x000000ff07077287 */ /* 0x000fc80008000000 */
[----:B------:R-:W-:Y:S01]  /*2ea0*/  ULEA UR7, UR7, UR6, 0x3 ;  /* 0x0000000607077291 */ /* 0x000fe2000f8e18ff */
[----:B-1----:R-:W-:-:S04]  /*2eb0*/  LOP3.LUT R2, R12, UR8, RZ, 0x3c, !PT ;  /* 0x000000080c027c12 */ /* 0x002fc8000f8e3cff */
[----:B------:R-:W-:-:S04]  /*2ec0*/  SHF.L.U32 R0, R2, 0x1f, RZ ;  /* 0x0000001f02007819 */ /* 0x000fc800000006ff */
[----:B------:R-:W1:Y:S02]  /*2ed0*/  SYNCS.PHASECHK.TRANS64 P0, [UR7+0xa0], R0 ;  /* 0x0000a000ff0075a7 */ /* 0x000e640008001007 */
[----:B-1----:R-:W-:Y:S05]  /*2ee0*/  @P0 EXIT ;  /* 0x000000000000094d */ /* 0x002fea0003800000 */
[----:B------:R-:W-:Y:S02]  /*2ef0*/  SHF.L.U32 R2, R2, 0x1f, RZ ;  /* 0x0000001f02027819 */ /* 0x000fe400000006ff */
[----:B------:R-:W-:-:S07]  /*2f00*/  MOV R0, UR7 ;  /* 0x0000000700007c02 */ /* 0x000fce0008000f00 */
.L_x_55:
[----:B-1----:R1:W2:Y:S02]  /*2f10*/  SYNCS.PHASECHK.TRANS64.TRYWAIT P0, [R0+URZ+0xa0], R2 ;  /* 0x0000a002000075a7 */ /* 0x0022a400080011ff */
[----:B--2---:R-:W-:Y:S05]  /*2f20*/  @!P0 NANOSLEEP.SYNCS 0x989680 ;  /* 0x009896800000895d */ /* 0x004fea0003900000 */
[----:B------:R-:W2:Y:S02]  /*2f30*/  @!P0 SYNCS.PHASECHK.TRANS64 P0, [R0+URZ+0xa0], R2 ;  /* 0x0000a002000085a7 */ /* 0x000ea400080010ff */
[----:B--2---:R-:W-:Y:S05]  /*2f40*/  @P0 EXIT ;  /* 0x000000000000094d */ /* 0x004fea0003800000 */
[----:B------:R-:W-:Y:S05]  /*2f50*/  BRA `(.L_x_55) ;  /* 0xfffffffc00ec7947 */ /* 0x000fea000383ffff */
.L_x_48:
[----:B------:R-:W-:Y:S05]  /*2f60*/  BRA.U UP4, `(.L_x_56) ;  /* 0x0000000d04d47547 */ /* 0x000fea000b800000 */
[----:B------:R-:W-:Y:S01]  /*2f70*/  UMOV UR4, 0x40 ;  /* 0x0000004000047882 */ /* 0x000fe20000000000 */
[----:B------:R-:W-:Y:S01]  /*2f80*/  NOP ;  /* 0x0000000000007918 */ /* 0x000fe20000000000 */
[----:B------:R-:W-:Y:S01]  /*2f90*/  ULEA UR5, UR54, UR4, 0x18 ;  /* 0x0000000436057291 */ /* 0x000fe2000f8ec0ff */
[----:B------:R-:W-:Y:S02]  /*2fa0*/  UMOV UR6, 0x400 ;  /* 0x0000040000067882 */ /* 0x000fe40000000000 */
[----:B------:R-:W-:-:S06]  /*2fb0*/  ULEA UR6, UR54, UR6, 0x18 ;  /* 0x0000000636067291 */ /* 0x000fcc000f8ec0ff */
[----:B------:R-:W1:Y:S02]  /*2fc0*/  LDS.U8 R0, [UR5+0x1c] ;  /* 0x00001c05ff007984 */ /* 0x000e640008000000 */
[----:B-1----:R-:W-:-:S13]  /*2fd0*/  ISETP.NE.AND P0, PT, R0, RZ, PT ;  /* 0x000000ff0000720c */ /* 0x002fda0003f05270 */
[----:B------:R-:W-:Y:S05]  /*2fe0*/  @P0 BRA `(.L_x_57) ;  /* 0x0000000000580947 */ /* 0x000fea0003800000 */
[----:B------:R-:W-:-:S13]  /*2ff0*/  ELECT P0, URZ, PT ;  /* 0x0000000000ff782f */ /* 0x000fda0003800000 */
[----:B------:R-:W-:Y:S05]  /*3000*/  @!P0 BRA `(.L_x_58) ;  /* 0x0000000000608947 */ /* 0x000fea0003800000 */
[----:B------:R-:W-:Y:S01]  /*3010*/  UMOV UR4, 0x10 ;  /* 0x0000001000047882 */ /* 0x000fe20000000000 */
[----:B------:R-:W-:Y:S01]  /*3020*/  HFMA2 R0, -RZ, RZ, 0, 5.9604644775390625e-08 ;  /* 0x00000001ff007431 */ /* 0x000fe200000001ff */
[----:B------:R-:W-:-:S03]  /*3030*/  MOV R3, 0xffff ;  /* 0x0000ffff00037802 */ /* 0x000fc60000000f00 */
[----:B------:R-:W-:Y:S04]  /*3040*/  DEPBAR.LE SB1, 0x36 ;  /* 0x00009d800000791a */ /* 0x000fe80000000000 */
[----:B------:R-:W1:Y:S02]  /*3050*/  UTCATOMSWS.FIND_AND_SET.ALIGN UP0, UR4, UR4 ;  /* 0x00000004000475e3 */ /* 0x000e640008000800 */
[----:B-1----:R-:W-:Y:S01]  /*3060*/  MOV R4, UR4 ;  /* 0x0000000400047c02 */ /* 0x002fe20008000f00 */
[----:B------:R-:W-:Y:S06]  /*3070*/  BRA.U UP0, `(.L_x_59) ;  /* 0x0000000100187547 */ /* 0x000fec000b800000 */
.L_x_60:
[----:B------:R-:W-:Y:S05]  /*3080*/  NANOSLEEP 0x64 ;  /* 0x000000640000795d */ /* 0x000fea0003800000 */
[----:B------:R-:W-:-:S05]  /*3090*/  UMOV UR4, 0x10 ;  /* 0x0000001000047882 */ /* 0x000fca0000000000 */
[----:B------:R-:W-:Y:S04]  /*30a0*/  DEPBAR.LE SB1, 0x36 ;  /* 0x00009d800000791a */ /* 0x000fe80000000000 */
[----:B------:R-:W1:Y:S02]  /*30b0*/  UTCATOMSWS.FIND_AND_SET.ALIGN UP0, UR4, UR4 ;  /* 0x00000004000475e3 */ /* 0x000e640008000800 */
[----:B-1----:R-:W-:Y:S01]  /*30c0*/  MOV R4, UR4 ;  /* 0x0000000400047c02 */ /* 0x002fe20008000f00 */
[----:B------:R-:W-:Y:S05]  /*30d0*/  BRA.U !UP0, `(.L_x_60) ;  /* 0xfffffffd08e87547 */ /* 0x000fea000b83ffff */
.L_x_59:
[-C--:B------:R-:W-:Y:S02]  /*30e0*/  SHF.L.U32 R3, R3, R4.reuse, RZ ;  /* 0x0000000403037219 */ /* 0x080fe400000006ff */
[----:B------:R-:W-:Y:S01]  /*30f0*/  SHF.L.U32 R0, R0, R4, RZ ;  /* 0x0000000400007219 */ /* 0x000fe200000006ff */
[----:B------:R-:W-:Y:S02]  /*3100*/  IMAD.SHL.U32 R4, R4, 0x20, RZ ;  /* 0x0000002004047824 */ /* 0x000fe400078e00ff */
[----:B------:R1:W-:Y:S04]  /*3110*/  ATOMS.OR RZ, [UR5+0x14], R3 ;  /* 0x00001403ffff798c */ /* 0x0003e8000b000005 */
[----:B------:R1:W-:Y:S04]  /*3120*/  ATOMS.OR RZ, [UR5+0x18], R0 ;  /* 0x00001800ffff798c */ /* 0x0003e8000b000005 */
[----:B------:R1:W-:Y:S01]  /*3130*/  STS [UR6+0x140], R4 ;  /* 0x00014004ff007988 */ /* 0x0003e20008000806 */
[----:B------:R-:W-:Y:S05]  /*3140*/  BRA `(.L_x_58) ;  /* 0x0000000000107947 */ /* 0x000fea0003800000 */
.L_x_57:
[----:B------:R-:W-:Y:S02]  /*3150*/  MOV R0, 0xffffffff ;  /* 0xffffffff00007802 */ /* 0x000fe40000000f00 */
[----:B------:R-:W-:-:S03]  /*3160*/  MOV R4, 0x3190 ;  /* 0x0000319000047802 */ /* 0x000fc60000000f00 */
[----:B------:R1:W-:Y:S04]  /*3170*/  STS [UR6+0x140], R0 ;  /* 0x00014000ff007988 */ /* 0x0003e80008000806 */
[----:B-1---5:R-:W-:Y:S05]  /*3180*/  CALL.REL.NOINC `($__internal_1_$__cuda_sm10x_tcgen05_guardrail_trap_phase_invalid_during_alloc) ;  /* 0x0000004c00a87944 */ /* 0x022fea0003c00000 */
.L_x_58:
[----:B------:R-:W-:Y:S05]  /*3190*/  WARPSYNC.ALL ;  /* 0x0000000000007948 */ /* 0x000fea0003800000 */
[----:B------:R-:W2:Y:S01]  /*31a0*/  S2UR UR4, SR_CgaCtaId ;  /* 0x00000000000479c3 */ /* 0x000ea20000008800 */
[----:B------:R-:W-:Y:S01]  /*31b0*/  UMOV UR26, 0x400 ;  /* 0x00000400001a7882 */ /* 0x000fe20000000000 */
[----:B------:R-:W-:-:S06]  /*31c0*/  NOP ;  /* 0x0000000000007918 */ /* 0x000fcc0000000000 */
[----:B------:R-:W-:Y:S06]  /*31d0*/  BAR.ARV 0x6, 0xa0 ;  /* 0x0182800000007b1d */ /* 0x000fec0000002000 */
[----:B------:R-:W3:Y:S01]  /*31e0*/  LDCU UR5, c[0x0][0x38c] ;  /* 0x00007180ff0577ac */ /* 0x000ee20008000800 */
[----:B------:R-:W-:Y:S01]  /*31f0*/  LOP3.LUT R2, R2, 0xffff, RZ, 0xc0, !PT ;  /* 0x0000ffff02027812 */ /* 0x000fe200078ec0ff */
[----:B------:R-:W-:Y:S01]  /*3200*/  IMAD.MOV.U32 R11, RZ, RZ, 0x1 ;  /* 0x00000001ff0b7424 */ /* 0x000fe200078e00ff */
[----:B------:R-:W-:Y:S01]  /*3210*/  CS2R R8, SRZ ;  /* 0x0000000000087805 */ /* 0x000fe2000001ff00 */
[----:B------:R-:W4:Y:S01]  /*3220*/  LDCU UR7, c[0x0][0x38c] ;  /* 0x00007180ff0777ac */ /* 0x000f220008000800 */
[----:B------:R-:W-:Y:S01]  /*3230*/  R2UR UR27, R2 ;  /* 0x00000000021b72ca */ /* 0x000fe200000e0000 */
[----:B------:R-:W-:Y:S01]  /*3240*/  IMAD.MOV.U32 R10, RZ, RZ, RZ ;  /* 0x000000ffff0a7224 */ /* 0x000fe200078e00ff */
[----:B------:R-:W-:Y:S01]  /*3250*/  UMOV UR30, URZ ;  /* 0x000000ff001e7c82 */ /* 0x000fe20008000000 */
[----:B------:R-:W-:Y:S01]  /*3260*/  UMOV UR24, URZ ;  /* 0x000000ff00187c82 */ /* 0x000fe20008000000 */
[----:B--2---:R-:W-:Y:S01]  /*3270*/  ULEA UR26, UR4, UR26, 0x18 ;  /* 0x0000001a041a7291 */ /* 0x004fe2000f8ec0ff */
[----:B------:R-:W-:Y:S01]  /*3280*/  UMOV UR38, 0x0 ;  /* 0x0000000000267882 */ /* 0x000fe20000000000 */
[----:B------:R-:W-:-:S02]  /*3290*/  UMOV UR39, 0x4100490 ;  /* 0x0410049000277882 */ /* 0x000fc40000000000 */
[----:B------:R-:W-:Y:S02]  /*32a0*/  UIADD3 UR4, UPT, UPT, UR26, 0x3400, URZ ;  /* 0x000034001a047890 */ /* 0x000fe4000fffe0ff */
[----:B------:R-:W-:Y:S02]  /*32b0*/  UIADD3 UR6, UPT, UPT, UR26, 0xd400, URZ ;  /* 0x0000d4001a067890 */ /* 0x000fe4000fffe0ff */
[----:B---3--:R-:W-:Y:S01]  /*32c0*/  UIADD3 UR5, UPT, UPT, UR5, 0x3f, URZ ;  /* 0x0000003f05057890 */ /* 0x008fe2000fffe0ff */
[----:B-1----:R-:W1:Y:S01]  /*32d0*/  LDS R0, [UR26+0x140] ;  /* 0x0001401aff007984 */ /* 0x002e620008000800 */
[----:B------:R-:W-:Y:S01]  /*32e0*/  UMOV UR36, 0x0 ;  /* 0x0000000000247882 */ /* 0x000fe20000000000 */
[----:B------:R-:W-:Y:S01]  /*32f0*/  UMOV UR37, 0x4100490 ;  /* 0x0410049000257882 */ /* 0x000fe20000000000 */
[----:B------:R-:W-:Y:S02]  /*3300*/  USHF.R.S32.HI UR40, URZ, 0x1f, UR5 ;  /* 0x0000001fff287899 */ /* 0x000fe40008011405 */
[----:B----4-:R-:W-:-:S02]  /*3310*/  UISETP.GE.AND UP4, UPT, UR7, 0x1, UPT ;  /* 0x000000010700788c */ /* 0x010fc4000bf86270 */
[----:B------:R-:W-:Y:S02]  /*3320*/  ULEA.HI UR40, UR40, UR5, URZ, 0x6 ;  /* 0x0000000528287291 */ /* 0x000fe4000f8f30ff */
[----:B------:R-:W-:Y:S02]  /*3330*/  USHF.R.U32.HI UR5, URZ, 0x4, UR4 ;  /* 0x00000004ff057899 */ /* 0x000fe40008011604 */
[----:B------:R-:W-:Y:S02]  /*3340*/  USHF.R.S32.HI UR40, URZ, 0x6, UR40 ;  /* 0x00000006ff287899 */ /* 0x000fe40008011428 */
[----:B------:R-:W-:Y:S02]  /*3350*/  USHF.R.U32.HI UR4, URZ, 0x4, UR6 ;  /* 0x00000004ff047899 */ /* 0x000fe40008011606 */
[----:B------:R-:W-:Y:S02]  /*3360*/  UISETP.LT.AND UP0, UPT, UR40, 0x1, UPT ;  /* 0x000000012800788c */ /* 0x000fe4000bf01270 */
[----:B------:R-:W-:-:S02]  /*3370*/  ULOP3.LUT UR5, UR5, 0x3fff, URZ, 0xc0, !UPT ;  /* 0x00003fff05057892 */ /* 0x000fc4000f8ec0ff */
[----:B------:R-:W-:Y:S02]  /*3380*/  ULOP3.LUT UR4, UR4, 0x3fff, URZ, 0xc0, !UPT ;  /* 0x00003fff04047892 */ /* 0x000fe4000f8ec0ff */
[----:B------:R-:W-:Y:S02]  /*3390*/  USEL UR41, UR40, 0x1, !UP0 ;  /* 0x0000000128297887 */ /* 0x000fe4000c000000 */
[----:B------:R-:W-:Y:S02]  /*33a0*/  ULOP3.LUT UR28, UR5, 0x10000, URZ, 0xfc, !UPT ;  /* 0x00010000051c7892 */ /* 0x000fe4000f8efcff */
[----:B------:R-:W-:Y:S02]  /*33b0*/  ULOP3.LUT UR29, UR4, 0x10000, URZ, 0xfc, !UPT ;  /* 0x00010000041d7892 */ /* 0x000fe4000f8efcff */
[----:B------:R-:W-:Y:S01]  /*33c0*/  UIADD3 UR41, UPT, UPT, -UR41, URZ, URZ ;  /* 0x000000ff29297290 */ /* 0x000fe2000fffe1ff */
[----:B------:R-:W-:Y:S01]  /*33d0*/  UMOV UR34, 0x0 ;  /* 0x0000000000227882 */ /* 0x000fe20000000000 */
[----:B------:R-:W-:Y:S01]  /*33e0*/  UMOV UR35, 0x4100490 ;  /* 0x0410049000237882 */ /* 0x000fe20000000000 */
[----:B------:R-:W-:Y:S01]  /*33f0*/  UMOV UR32, 0x0 ;  /* 0x0000000000207882 */ /* 0x000fe20000000000 */
[----:B------:R-:W-:Y:S01]  /*3400*/  UMOV UR33, 0x4100490 ;  /* 0x0410049000217882 */ /* 0x000fe20000000000 */
[----:B-1----:R-:W-:-:S15]  /*3410*/  R2UR UR42, R0 ;  /* 0x00000000002a72ca */ /* 0x002fde00000e0000 */
.L_x_67:
[----:B------:R-:W-:Y:S02]  /*3420*/  LEA R0, R10, UR26, 0x3 ;  /* 0x0000001a0a007c11 */ /* 0x000fe4000f8e18ff */
[----:B------:R-:W-:Y:S02]  /*3430*/  SHF.L.U32 R2, R9, 0x1f, RZ ;  /* 0x0000001f09027819 */ /* 0x000fe400000006ff */
[----:B------:R-:W-:Y:S01]  /*3440*/  PLOP3.LUT P0, PT, PT, PT, UP4, 0x80, 0x8 ;  /* 0x000000000008781c */ /* 0x000fe20003f0f048 */
[----:B------:R-:W-:Y:S01]  /*3450*/  VIADD R3, R0, 0xa0 ;  /* 0x000000a000037836 */ /* 0x000fe20000000000 */
[----:B-1----:R-:W1:Y:S02]  /*3460*/  SYNCS.PHASECHK.TRANS64.TRYWAIT P1, [R0+URZ+0x90], R2 ;  /* 0x00009002000075a7 */ /* 0x002e6400080211ff */
[----:B-1-3--:R-:W-:Y:S09]  /*3470*/  @!P1 BRA `(.L_x_61) ;  /* 0x0000004400609947 */ /* 0x00aff20003800000 */
.L_x_140:
[----:B------:R-:W-:Y:S01]  /*3480*/  LEA R4, R10, UR26, 0x4 ;  /* 0x0000001a0a047c11 */ /* 0x000fe2000f8e20ff */
[----:B------:R-:W-:Y:S01]  /*3490*/  @UP4 ULEA UR4, UR24, UR26, 0x3 ;  /* 0x0000001a18044291 */ /* 0x000fe2000f8e18ff */
[----:B------:R-:W-:Y:S01]  /*34a0*/  PLOP3.LUT P2, PT, PT, PT, PT, 0x80, 0x8 ;  /* 0x000000000008781c */ /* 0x000fe20003f4f070 */
[----:B------:R-:W-:Y:S01]  /*34b0*/  ULEA UR31, UR30, UR26, 0x3 ;  /* 0x0000001a1e1f7291 */ /* 0x000fe2000f8e18ff */
[----:B------:R-:W-:Y:S02]  /*34c0*/  PRMT R3, RZ, 0x654, R3 ;  /* 0x00000654ff037816 */ /* 0x000fe40000000003 */
[----:B------:R-:W2:Y:S01]  /*34d0*/  LDS.128 R4, [R4+0x120] ;  /* 0x0001200004047984 */ /* 0x000ea20000000c00 */
[----:B-1----:R-:W-:Y:S02]  /*34e0*/  @P0 SHF.L.U32 R2, R8, 0x1f, RZ ;  /* 0x0000001f08020819 */ /* 0x002fe400000006ff */
[----:B------:R-:W-:Y:S01]  /*34f0*/  SHF.L.U32 R0, R11, 0x1f, RZ ;  /* 0x0000001f0b007819 */ /* 0x000fe200000006ff */
[----:B------:R-:W-:Y:S01]  /*3500*/  @!PT LDS RZ, [RZ] ;  /* 0x00000000fffff984 */ /* 0x000fe20000000800 */
[----:B------:R-:W-:Y:S01]  /*3510*/  @!PT LDS RZ, [RZ] ;  /* 0x00000000fffff984 */ /* 0x000fe20000000800 */
[----:B------:R-:W-:Y:S01]  /*3520*/  @!PT LDS RZ, [RZ] ;  /* 0x00000000fffff984 */ /* 0x000fe20000000800 */
[----:B------:R-:W-:Y:S01]  /*3530*/  @!PT LDS RZ, [RZ] ;  /* 0x00000000fffff984 */ /* 0x000fe20000000800 */
[----:B------:R1:W-:Y:S06]  /*3540*/  MEMBAR.ALL.CTA ;  /* 0x0000000000007992 */ /* 0x0003ec0000008000 */
[----:B-1----:R-:W1:Y:S02]  /*3550*/  FENCE.VIEW.ASYNC.S ;  /* 0x00000000000073c6 */ /* 0x002e640000000000 */
[----:B-1----:R1:W-:Y:S01]  /*3560*/  SYNCS.ARRIVE.TRANS64.RED.A1T0 RZ, [R3+URZ], RZ ;  /* 0x000000ff03ff79a7 */ /* 0x0023e200081004ff */
[----:B------:R1:W3:Y:S01]  /*3570*/  @P0 SYNCS.PHASECHK.TRANS64.TRYWAIT P2, [UR4], R2 ;  /* 0x00000002ff0005a7 */ /* 0x0002e20008041104 */
[----:B------:R-:W-:Y:S01]  /*3580*/  ULEA.HI UR4, UR30, UR30, URZ, 0x1 ;  /* 0x0000001e1e047291 */ /* 0x000fe2000f8f08ff */
[----:B--2---:R-:W-:-:S03]  /*3590*/  LOP3.LUT P1, RZ, R6, 0x1, RZ, 0xc0, !PT ;  /* 0x0000000106ff7812 */ /* 0x004fc6000782c0ff */
[----:B------:R-:W-:Y:S02]  /*35a0*/  USHF.L.U32 UR11, UR4, 0x5, URZ ;  /* 0x00000005040b7899 */ /* 0x000fe400080006ff */
[----:B------:R-:W-:Y:S02]  /*35b0*/  ULOP3.LUT UR4, UR4, 0xffe, URZ, 0xc0, !UPT ;  /* 0x00000ffe04047892 */ /* 0x000fe4000f8ec0ff */
[----:B------:R-:W-:Y:S02]  /*35c0*/  ULOP3.LUT UR11, UR11, 0xffffffc0, URZ, 0xc0, !UPT ;  /* 0xffffffc00b0b7892 */ /* 0x000fe4000f8ec0ff */
[----:B------:R-:W-:Y:S02]  /*35d0*/  UIADD3 UR4, UPT, UPT, -UR4, UR30, URZ ;  /* 0x0000001e04047290 */ /* 0x000fe4000fffe1ff */
[----:B------:R-:W-:Y:S01]  /*35e0*/  UIADD3 UR11, UPT, UPT, UR42, UR11, URZ ;  /* 0x0000000b2a0b7290 */ /* 0x000fe2000fffe0ff */
[----:B------:R-:W2:Y:S03]  /*35f0*/  SYNCS.PHASECHK.TRANS64.TRYWAIT P0, [UR31+0xd0], R0 ;  /* 0x0000d000ff0075a7 */ /* 0x000ea6000800111f */
[----:B------:R-:W-:Y:S01]  /*3600*/  ULEA UR11, UR4, UR11, 0x14 ;  /* 0x0000000b040b7291 */ /* 0x000fe2000f8ea0ff */
[----:B-123--:R-:W-:Y:S11]  /*3610*/  @!P0 BRA `(.L_x_62) ;  /* 0x00000044000c8947 */ /* 0x00eff60003800000 */
.L_x_142:
[----:B------:R-:W-:Y:S01]  /*3620*/  IADD3 R10, PT, PT, R10, 0x1, RZ ;  /* 0x000000010a0a7810 */ /* 0x000fe20007ffe0ff */
[----:B------:R-:W-:Y:S06]  /*3630*/  BRA.U !UP4, `(.L_x_63) ;  /* 0x000000010cc07547 */ /* 0x000fec000b800000 */
[----:B------:R-:W-:Y:S01]  /*3640*/  UPLOP3.LUT UP2, UPT, UPT, UPT, UPT, 0x40, 0x4 ;  /* 0x000000000004789c */ /* 0x000fe20003f4e870 */
[----:B------:R-:W-:Y:S01]  /*3650*/  UMOV UR23, UR41 ;  /* 0x0000002900177c82 */ /* 0x000fe20008000000 */
[----:B------:R-:W-:Y:S01]  /*3660*/  UMOV UR22, UR40 ;  /* 0x0000002800167c82 */ /* 0x000fe20008000000 */
[----:B------:R-:W-:-:S08]  /*3670*/  UMOV UR10, UR24 ;  /* 0x00000018000a7c82 */ /* 0x000fd00008000000 */
.L_x_66:
[----:B------:R-:W-:Y:S02]  /*3680*/  UIADD3 UR23, UPT, UPT, UR23, 0x1, URZ ;  /* 0x0000000117177890 */ /* 0x000fe4000fffe0ff */
[----:B--2---:R-:W-:Y:S02]  /*3690*/  ULEA UR5, UR10, UR26, 0x3 ;  /* 0x0000001a0a057291 */ /* 0x004fe4000f8e18ff */
[----:B------:R-:W-:Y:S01]  /*36a0*/  UISETP.NE.AND UP3, UPT, UR23, URZ, UPT ;  /* 0x000000ff1700728c */ /* 0x000fe2000bf65270 */
[----:B---3--:R-:W-:Y:S10]  /*36b0*/  @P2 BRA `(.L_x_64) ;  /* 0x00000000000c2947 */ /* 0x008ff40003800000 */
[----:B-1----:R-:W-:Y:S04]  /*36c0*/  SHF.L.U32 R2, R8, 0x1f, RZ ;  /* 0x0000001f08027819 */ /* 0x002fe800000006ff */
[----:B------:R-:W1:Y:S02]  /*36d0*/  SYNCS.PHASECHK.TRANS64.TRYWAIT P0, [UR5], R2 ;  /* 0x00000002ff0075a7 */ /* 0x000e640008001105 */
[----:B-1----:R-:W-:Y:S05]  /*36e0*/  @!P0 BRA `(.L_x_65) ;  /* 0x0000004000f08947 */ /* 0x002fea0003800000 */
.L_x_64:
[----:B------:R-:W-:Y:S01]  /*36f0*/  UISETP.NE.AND UP0, UPT, UR22, 0x1, UPT ;  /* 0x000000011600788c */ /* 0x000fe2000bf05270 */
[----:B------:R-:W-:Y:S01]  /*3700*/  PLOP3.LUT P2, PT, PT, PT, PT, 0x80, 0x8 ;  /* 0x000000000008781c */ /* 0x000fe20003f4f070 */
[----:B------:R-:W-:Y:S02]  /*3710*/  UIADD3 UR4, UPT, UPT, UR10, 0x1, URZ ;  /* 0x000000010a047890 */ /* 0x000fe4000fffe0ff */
[----:B------:R-:W-:Y:S02]  /*3720*/  UIADD3 UR25, UPT, UPT, UR5, 0x28, URZ ;  /* 0x0000002805197890 */ /* 0x000fe4000fffe0ff */
[----:B------:R-:W-:Y:S01]  /*3730*/  UISETP.NE.AND UP1, UPT, UR4, 0x5, UPT ;  /* 0x000000050400788c */ /* 0x000fe2000bf25270 */
[----:B------:R-:W-:Y:S01]  /*3740*/  PLOP3.LUT P0, PT, PT, PT, UP0, 0x80, 0x8 ;  /* 0x000000000008781c */ /* 0x000fe20003f0f008 */
[----:B------:R-:W-:Y:S02]  /*3750*/  UIADD3 UR22, UPT, UPT, UR22, -0x1, URZ ;  /* 0xffffffff16167890 */ /* 0x000fe4000fffe0ff */
[----:B------:R-:W-:Y:S02]  /*3760*/  USEL UR6, URZ, 0x1, UP1 ;  /* 0x00000001ff067887 */ /* 0x000fe40008800000 */
[----:B------:R-:W-:Y:S01]  /*3770*/  USEL UR24, UR4, URZ, UP1 ;  /* 0x000000ff04187287 */ /* 0x000fe20008800000 */
[----:B------:R-:W-:Y:S01]  /*3780*/  UMOV UR7, 0x40004040 ;  /* 0x4000404000077882 */ /* 0x000fe20000000000 */
[----:B------:R-:W-:Y:S02]  /*3790*/  UMOV UR5, 0x40004040 ;  /* 0x4000404000057882 */ /* 0x000fe40000000000 */
[----:B------:R-:W-:Y:S01]  /*37a0*/  @UP0 ULEA UR4, UR24, UR26, 0x3 ;  /* 0x0000001a18040291 */ /* 0x000fe2000f8e18ff */
[----:B------:R-:W-:Y:S01]  /*37b0*/  LOP3.LUT R8, R8, UR6, RZ, 0x3c, !PT ;  /* 0x0000000608087c12 */ /* 0x000fe2000f8e3cff */
[----:B------:R-:W-:Y:S01]  /*37c0*/  ULEA UR6, UR10, UR29, 0x9 ;  /* 0x0000001d0a067291 */ /* 0x000fe2000f8e48ff */
[----:B------:R-:W-:Y:S02]  /*37d0*/  UMOV UR21, 0x40004040 ;  /* 0x4000404000157882 */ /* 0x000fe40000000000 */
[----:B-1----:R-:W-:Y:S01]  /*37e0*/  @P0 SHF.L.U32 R0, R8, 0x1f, RZ ;  /* 0x0000001f08000819 */ /* 0x002fe200000006ff */
[----:B------:R-:W-:Y:S02]  /*37f0*/  UIADD3 UR20, UPT, UPT, UR6, 0x2, URZ ;  /* 0x0000000206147890 */ /* 0x000fe4000fffe0ff */
[----:B------:R-:W-:Y:S01]  /*3800*/  UIADD3 UR16, UPT, UPT, UR6, 0x4, URZ ;  /* 0x0000000406107890 */ /* 0x000fe2000fffe0ff */
[----:B------:R2:W3:Y:S01]  /*3810*/  @P0 SYNCS.PHASECHK.TRANS64.TRYWAIT P2, [UR4], R0 ;  /* 0x00000000ff0005a7 */ /* 0x0004e20008041104 */
[----:B------:R-:W-:Y:S02]  /*3820*/  ULEA UR4, UR10, UR28, 0x9 ;  /* 0x0000001c0a047291 */ /* 0x000fe4000f8e48ff */
[----:B------:R-:W-:Y:S02]  /*3830*/  UIADD3 UR12, UPT, UPT, UR6, 0x6, URZ ;  /* 0x00000006060c7890 */ /* 0x000fe4000fffe0ff */
[----:B------:R-:W-:Y:S02]  /*3840*/  UIADD3 UR18, UPT, UPT, UR4, 0x2, URZ ;  /* 0x0000000204127890 */ /* 0x000fe4000fffe0ff */
[----:B------:R-:W-:Y:S02]  /*3850*/  UIADD3 UR14, UPT, UPT, UR4, 0x4, URZ ;  /* 0x00000004040e7890 */ /* 0x000fe4000fffe0ff */
[----:B------:R-:W-:Y:S01]  /*3860*/  UIADD3 UR8, UPT, UPT, UR4, 0x6, URZ ;  /* 0x0000000604087890 */ /* 0x000fe2000fffe0ff */
[----:B------:R2:W-:Y:S01]  /*3870*/  UTCHMMA gdesc[UR4], gdesc[UR6], tmem[UR11], tmem[UR38], idesc[UR39], UP2 ;  /* 0x00ff2606040075ea */ /* 0x0005e2000900000b */
[----:B------:R-:W-:Y:S01]  /*3880*/  UPLOP3.LUT UP2, UPT, UPT, UPT, UPT, 0x80, 0x8 ;  /* 0x000000000008789c */ /* 0x000fe20003f4f070 */
[----:B------:R-:W-:Y:S01]  /*3890*/  UMOV UR19, 0x40004040 ;  /* 0x4000404000137882 */ /* 0x000fe20000000000 */
[----:B------:R-:W-:Y:S01]  /*38a0*/  UMOV UR17, 0x40004040 ;  /* 0x4000404000117882 */ /* 0x000fe20000000000 */
[----:B------:R2:W-:Y:S01]  /*38b0*/  UTCHMMA gdesc[UR18], gdesc[UR20], tmem[UR11], tmem[UR36], idesc[UR37], UPT ;  /* 0x00ff2414120075ea */ /* 0x0005e2000b80000b */
[----:B------:R-:W-:Y:S01]  /*38c0*/  UMOV UR15, 0x40004040 ;  /* 0x40004040000f7882 */ /* 0x000fe20000000000 */
[----:B------:R-:W-:Y:S01]  /*38d0*/  UMOV UR13, 0x40004040 ;  /* 0x40004040000d7882 */ /* 0x000fe20000000000 */
[----:B------:R-:W-:Y:S01]  /*38e0*/  UMOV UR9, 0x40004040 ;  /* 0x4000404000097882 */ /* 0x000fe20000000000 */
[----:B------:R2:W-:Y:S01]  /*38f0*/  UTCHMMA gdesc[UR14], gdesc[UR16], tmem[UR11], tmem[UR34], idesc[UR35], UPT ;  /* 0x00ff22100e0075ea */ /* 0x0005e2000b80000b */
[----:B------:R2:W-:Y:S01]  /*3900*/  UTCHMMA gdesc[UR8], gdesc[UR12], tmem[UR11], tmem[UR32], idesc[UR33], UPT ;  /* 0x00ff200c080075ea */ /* 0x0005e2000b80000b */
[----:B------:R2:W-:Y:S01]  /*3910*/  UTCBAR.MULTICAST [UR25], URZ, UR27 ;  /* 0x000000ff190073e9 */ /* 0x0005e2000800081b */
[----:B------:R-:W-:Y:S01]  /*3920*/  UMOV UR10, UR24 ;  /* 0x00000018000a7c82 */ /* 0x000fe20008000000 */
[----:B------:R-:W-:Y:S05]  /*3930*/  BRA.U UP3, `(.L_x_66) ;  /* 0xfffffffd03507547 */ /* 0x000fea000b83ffff */
.L_x_63:
[----:B--2---:R-:W-:Y:S01]  /*3940*/  UIADD3 UR4, UPT, UPT, UR30, 0x1, URZ ;  /* 0x000000011e047890 */ /* 0x004fe2000fffe0ff */
[C---:B------:R-:W-:Y:S01]  /*3950*/  ISETP.NE.AND P0, PT, R10.reuse, 0x2, PT ;  /* 0x000000020a00780c */ /* 0x040fe20003f05270 */
[----:B------:R-:W-:Y:S02]  /*3960*/  UIADD3 UR5, UPT, UPT, UR31, 0xb0, URZ ;  /* 0x000000b01f057890 */ /* 0x000fe4000fffe0ff */
[----:B------:R-:W-:Y:S01]  /*3970*/  UISETP.NE.AND UP0, UPT, UR4, 0x4, UPT ;  /* 0x000000040400788c */ /* 0x000fe2000bf05270 */
[----:B-1----:R-:W-:Y:S02]  /*3980*/  SEL R0, RZ, 0x1, P0 ;  /* 0x00000001ff007807 */ /* 0x002fe40000000000 */
[----:B------:R-:W-:Y:S01]  /*3990*/  SEL R10, R10, RZ, P0 ;  /* 0x000000ff0a0a7207 */ /* 0x000fe20000000000 */
[----:B------:R-:W-:Y:S01]  /*39a0*/  USEL UR6, URZ, 0x1, UP0 ;  /* 0x00000001ff067887 */ /* 0x000fe20008000000 */
[----:B------:R-:W-:Y:S01]  /*39b0*/  LOP3.LUT R9, R9, R0, RZ, 0x3c, !PT ;  /* 0x0000000009097212 */ /* 0x000fe200078e3cff */
[----:B------:R-:W-:Y:S01]  /*39c0*/  USEL UR30, UR4, URZ, UP0 ;  /* 0x000000ff041e7287 */ /* 0x000fe20008000000 */
[----:B------:R1:W-:Y:S03]  /*39d0*/  UTCBAR [UR5], URZ ;  /* 0x000000ff050073e9 */ /* 0x0003e600080000ff */
[----:B------:R-:W-:Y:S01]  /*39e0*/  LOP3.LUT R11, R11, UR6, RZ, 0x3c, !PT ;  /* 0x000000060b0b7c12 */ /* 0x000fe2000f8e3cff */
[----:B------:R-:W-:Y:S07]  /*39f0*/  @P1 BRA `(.L_x_67) ;  /* 0xfffffff800881947 */ /* 0x000fee000383ffff */
[----:B------:R-:W2:Y:S01]  /*3a00*/  S2UR UR8, SR_CgaCtaId ;  /* 0x00000000000879c3 */ /* 0x000ea20000008800 */
[----:B------:R-:W-:Y:S01]  /*3a10*/  ELECT P0, URZ, PT ;  /* 0x0000000000ff782f */ /* 0x000fe20003800000 */
[----:B------:R-:W-:Y:S01]  /*3a20*/  IMAD.MOV.U32 R0, RZ, RZ, 0x1 ;  /* 0x00000001ff007424 */ /* 0x000fe200078e00ff */
[----:B------:R-:W-:Y:S01]  /*3a30*/  UIADD3 UR26, UPT, UPT, UR26, 0xd0, URZ ;  /* 0x000000d01a1a7890 */ /* 0x000fe2000fffe0ff */
[----:B------:R-:W-:Y:S01]  /*3a40*/  SHF.L.U32 R2, R11, 0x1f, RZ ;  /* 0x0000001f0b027819 */ /* 0x000fe200000006ff */
[----:B------:R-:W-:-:S03]  /*3a50*/  UMOV UR4, 0x40 ;  /* 0x0000004000047882 */ /* 0x000fc60000000000 */
[----:B------:R-:W-:Y:S01]  /*3a60*/  UVIRTCOUNT.DEALLOC.SMPOOL 0x80 ;  /* 0x000000800000784c */ /* 0x000fe20000000000 */
[----:B--2---:R-:W-:Y:S02]  /*3a70*/  ULEA UR8, UR8, UR4, 0x18 ;  /* 0x0000000408087291 */ /* 0x004fe4000f8ec0ff */
[----:B------:R-:W-:-:S07]  /*3a80*/  ULEA UR4, UR30, UR26, 0x3 ;  /* 0x0000001a1e047291 */ /* 0x000fce000f8e18ff */
[----:B------:R2:W-:Y:S02]  /*3a90*/  @P0 STS.U8 [UR8+0x1c], R0 ;  /* 0x00001c00ff000988 */ /* 0x0005e40008000008 */
[----:B------:R-:W4:Y:S02]  /*3aa0*/  SYNCS.PHASECHK.TRANS64.TRYWAIT P0, [UR4], R2 ;  /* 0x00000002ff0075a7 */ /* 0x000f240008001104 */
[----:B--2-4-:R-:W-:Y:S05]  /*3ab0*/  @!P0 BRA `(.L_x_68) ;  /* 0x0000004000148947 */ /* 0x014fea0003800000 */
.L_x_145:
[----:B------:R-:W-:-:S04]  /*3ac0*/  UIADD3 UR4, UPT, UPT, UR30, 0x1, URZ ;  /* 0x000000011e047890 */ /* 0x000fc8000fffe0ff */
[----:B------:R-:W-:-:S04]  /*3ad0*/  UISETP.NE.AND UP0, UPT, UR4, 0x4, UPT ;  /* 0x000000040400788c */ /* 0x000fc8000bf05270 */
[----:B------:R-:W-:Y:S02]  /*3ae0*/  USEL UR6, URZ, 0x1, UP0 ;  /* 0x00000001ff067887 */ /* 0x000fe40008000000 */
[----:B------:R-:W-:-:S04]  /*3af0*/  USEL UR4, UR4, URZ, UP0 ;  /* 0x000000ff04047287 */ /* 0x000fc80008000000 */
[----:B-1----:R-:W-:Y:S01]  /*3b00*/  ULEA UR5, UR4, UR26, 0x3 ;  /* 0x0000001a04057291 */ /* 0x002fe2000f8e18ff */
[----:B--2---:R-:W-:-:S04]  /*3b10*/  LOP3.LUT R2, R11, UR6, RZ, 0x3c, !PT ;  /* 0x000000060b027c12 */ /* 0x004fc8000f8e3cff */
[----:B------:R-:W-:-:S04]  /*3b20*/  SHF.L.U32 R3, R2, 0x1f, RZ ;  /* 0x0000001f02037819 */ /* 0x000fc800000006ff */
[----:B------:R-:W1:Y:S02]  /*3b30*/  SYNCS.PHASECHK.TRANS64.TRYWAIT P0, [UR5], R3 ;  /* 0x00000003ff0075a7 */ /* 0x000e640008001105 */
[----:B-1----:R-:W-:Y:S05]  /*3b40*/  @!P0 BRA `(.L_x_69) ;  /* 0x0000004000088947 */ /* 0x002fea0003800000 */
.L_x_147:
        /* <DEDUP_REMOVED lines=9> */
.L_x_149:
[----:B------:R-:W-:-:S04]  /*3be0*/  UIADD3 UR4, UPT, UPT, UR4, 0x1, URZ ;  /* 0x0000000104047890 */ /* 0x000fc8000fffe0ff */
[----:B------:R-:W-:-:S04]  /*3bf0*/  UISETP.NE.AND UP0, UPT, UR4, 0x4, UPT ;  /* 0x000000040400788c */ /* 0x000fc8000bf05270 */
[----:B------:R-:W-:Y:S02]  /*3c00*/  USEL UR5, URZ, 0x1, UP0 ;  /* 0x00000001ff057887 */ /* 0x000fe40008000000 */
[----:B------:R-:W-:-:S04]  /*3c10*/  USEL UR4, UR4, URZ, UP0 ;  /* 0x000000ff04047287 */ /* 0x000fc80008000000 */
[----:B------:R-:W-:Y:S01]  /*3c20*/  ULEA UR4, UR4, UR26, 0x3 ;  /* 0x0000001a04047291 */ /* 0x000fe2000f8e18ff */
[----:B------:R-:W-:-:S04]  /*3c30*/  LOP3.LUT R2, R2, UR5, RZ, 0x3c, !PT ;  /* 0x0000000502027c12 */ /* 0x000fc8000f8e3cff */
[----:B------:R-:W-:-:S04]  /*3c40*/  SHF.L.U32 R2, R2, 0x1f, RZ ;  /* 0x0000001f02027819 */ /* 0x000fc800000006ff */
[----:B------:R-:W2:Y:S02]  /*3c50*/  SYNCS.PHASECHK.TRANS64.TRYWAIT P0, [UR4], R2 ;  /* 0x00000002ff0075a7 */ /* 0x000ea40008001104 */
[----:B--2---:R-:W-:Y:S05]  /*3c60*/  @!P0 BRA `(.L_x_71) ;  /* 0x0000003c00f08947 */ /* 0x004fea0003800000 */
.L_x_151:
[----:B------:R-:W-:Y:S01]  /*3c70*/  NOP ;  /* 0x0000000000007918 */ /* 0x000fe20000000000 */
[----:B-1----:R-:W1:Y:S01]  /*3c80*/  LDS R0, [UR8+0x14] ;  /* 0x00001408ff007984 */ /* 0x002e620008000800 */
[----:B------:R-:W-:Y:S01]  /*3c90*/  ULOP3.LUT UR4, UR42, 0xffff, URZ, 0xc0, !UPT ;  /* 0x0000ffff2a047892 */ /* 0x000fe2000f8ec0ff */
[----:B------:R-:W-:Y:S01]  /*3ca0*/  UMOV UR5, 0xffff ;  /* 0x0000ffff00057882 */ /* 0x000fe20000000000 */
[----:B------:R-:W-:Y:S02]  /*3cb0*/  UMOV UR6, 0x1 ;  /* 0x0000000100067882 */ /* 0x000fe40000000000 */
[----:B------:R-:W-:-:S04]  /*3cc0*/  USHF.R.U32.HI UR4, URZ, 0x5, UR4 ;  /* 0x00000005ff047899 */ /* 0x000fc80008011604 */
[----:B------:R-:W-:Y:S02]  /*3cd0*/  USHF.L.U32 UR5, UR5, UR4, URZ ;  /* 0x0000000405057299 */ /* 0x000fe400080006ff */
[----:B------:R-:W-:-:S04]  /*3ce0*/  USHF.L.U32 UR4, UR6, UR4, URZ ;  /* 0x0000000406047299 */ /* 0x000fc800080006ff */
[----:B-1----:R-:W-:-:S04]  /*3cf0*/  LOP3.LUT R0, R0, UR5, RZ, 0xc0, !PT ;  /* 0x0000000500007c12 */ /* 0x002fc8000f8ec0ff */
[----:B------:R-:W-:-:S13]  /*3d00*/  ISETP.NE.AND P0, PT, R0, UR5, PT ;  /* 0x0000000500007c0c */ /* 0x000fda000bf05270 */
[----:B------:R-:W-:Y:S05]  /*3d10*/  @P0 BRA `(.L_x_72) ;  /* 0x0000000000580947 */ /* 0x000fea0003800000 */
[----:B------:R-:W1:Y:S02]  /*3d20*/  LDS R0, [UR8+0x18] ;  /* 0x00001808ff007984 */ /* 0x000e640008000800 */
[----:B-1----:R-:W-:-:S04]  /*3d30*/  LOP3.LUT R0, R0, UR4, RZ, 0xc0, !PT ;  /* 0x0000000400007c12 */ /* 0x002fc8000f8ec0ff */
[----:B------:R-:W-:-:S13]  /*3d40*/  ISETP.NE.AND P0, PT, R0, UR4, PT ;  /* 0x0000000400007c0c */ /* 0x000fda000bf05270 */
[----:B------:R-:W-:Y:S05]  /*3d50*/  @P0 BRA `(.L_x_73) ;  /* 0x00000000003c0947 */ /* 0x000fea0003800000 */
[----:B------:R-:W1:Y:S01]  /*3d60*/  S2R R2, SR_LANEID ;  /* 0x0000000000027919 */ /* 0x000e620000000000 */
[----:B------:R-:W-:-:S06]  /*3d70*/  ULOP3.LUT UR5, URZ, UR5, URZ, 0x33, !UPT ;  /* 0x00000005ff057292 */ /* 0x000fcc000f8e33ff */
[----:B------:R-:W-:-:S04]  /*3d80*/  IMAD.U32 R0, RZ, RZ, UR5 ;  /* 0x00000005ff007e24 */ /* 0x000fc8000f8e00ff */
[----:B------:R2:W4:Y:S02]  /*3d90*/  REDUX UR7, R0 ;  /* 0x00000000000773c4 */ /* 0x0005240000000000 */
[----:B------:R1:W-:Y:S01]  /*3da0*/  UTCATOMSWS.AND URZ, UR5 ;  /* 0x0000000500ff79e3 */ /* 0x0003e20008000000 */
[----:B--2---:R-:W-:Y:S01]  /*3db0*/  LOP3.LUT R0, RZ, UR4, RZ, 0x33, !PT ;  /* 0x00000004ff007c12 */ /* 0x004fe2000f8e33ff */
[----:B------:R-:W-:Y:S02]  /*3dc0*/  VOTEU.ANY UR4, UPT, PT ;  /* 0x0000000000047886 */ /* 0x000fe400038e0100 */
[----:B------:R-:W-:Y:S02]  /*3dd0*/  UFLO.U32 UR4, UR4 ;  /* 0x00000004000472bd */ /* 0x000fe400080e0000 */
[----:B------:R-:W2:Y:S04]  /*3de0*/  REDUX UR6, R0 ;  /* 0x00000000000673c4 */ /* 0x000ea80000000000 */
[----:B-1----:R-:W-:-:S02]  /*3df0*/  ISETP.EQ.U32.AND P0, PT, R2, UR4, PT ;  /* 0x0000000402007c0c */ /* 0x002fc4000bf02070 */
[----:B----4-:R-:W-:-:S11]  /*3e00*/  MOV R2, UR7 ;  /* 0x0000000700027c02 */ /* 0x010fd60008000f00 */
[----:B------:R1:W-:Y:S01]  /*3e10*/  @P0 ATOMS.AND RZ, [UR8+0x14], R2 ;  /* 0x00001402ffff098c */ /* 0x0003e2000a800008 */
[----:B--2---:R-:W-:-:S05]  /*3e20*/  IMAD.U32 R0, RZ, RZ, UR6 ;  /* 0x00000006ff007e24 */ /* 0x004fca000f8e00ff */
[----:B------:R1:W-:Y:S01]  /*3e30*/  @P0 ATOMS.AND RZ, [UR8+0x18], R0 ;  /* 0x00001800ffff098c */ /* 0x0003e2000a800008 */
[----:B------:R-:W-:Y:S05]  /*3e40*/  BRA `(.L_x_74) ;  /* 0x0000000000147947 */ /* 0x000fea0003800000 */
.L_x_73:
[----:B------:R-:W-:Y:S02]  /*3e50*/  MOV R2, 0x3e70 ;  /* 0x00003e7000027802 */ /* 0x000fe40000000f00 */
[----:B---3-5:R-:W-:Y:S05]  /*3e60*/  CALL.REL.NOINC `($__internal_0_$__cuda_sm10x_tcgen05_guardrail_trap_col_being_dealloced_not_returned_by_alloc) ;  /* 0x0000004000647944 */ /* 0x028fea0003c00000 */
[----:B------:R-:W-:Y:S05]  /*3e70*/  BRA `(.L_x_74) ;  /* 0x0000000000087947 */ /* 0x000fea0003800000 */
.L_x_72:
[----:B------:R-:W-:Y:S02]  /*3e80*/  MOV R2, 0x3ea0 ;  /* 0x00003ea000027802 */ /* 0x000fe40000000f00 */
[----:B---3-5:R-:W-:Y:S05]  /*3e90*/  CALL.REL.NOINC `($__internal_2_$__cuda_sm10x_tcgen05_guardrail_trap_unallocated_columns_being_dealloced) ;  /* 0x0000004000707944 */ /* 0x028fea0003c00000 */
.L_x_74:
[----:B------:R-:W-:Y:S01]  /*3ea0*/  NOP ;  /* 0x0000000000007918 */ /* 0x000fe20000000000 */
[----:B------:R-:W-:Y:S05]  /*3eb0*/  EXIT ;  /* 0x000000000000794d */ /* 0x000fea0003800000 */
.L_x_56:
[----:B------:R-:W-:-:S09]  /*3ec0*/  UISETP.NE.OR UP0, UPT, UR22, 0x3, !UP3 ;  /* 0x000000031600788c */ /* 0x000fd2000df05670 */
[----:B------:R-:W-:Y:S05]  /*3ed0*/  BRA.U UP0, `(.L_x_75) ;  /* 0x0000000d00f07547 */ /* 0x000fea000b800000 */
[----:B------:R-:W1:Y:S01]  /*3ee0*/  LDCU UR28, c[0x0][0x370] ;  /* 0x00006e00ff1c77ac */ /* 0x000e620008000800 */
[----:B------:R-:W2:Y:S01]  /*3ef0*/  LDC.64 R16, c[0x0][0x348] ;  /* 0x0000d200ff107b82 */ /* 0x000ea20000000a00 */
[----:B------:R-:W-:Y:S02]  /*3f00*/  HFMA2 R13, -RZ, RZ, 0, 0 ;  /* 0x00000000ff0d7431 */ /* 0x000fe400000001ff */
[----:B------:R-:W-:Y:S01]  /*3f10*/  IMAD.MOV.U32 R15, RZ, RZ, 0x1 ;  /* 0x00000001ff0f7424 */ /* 0x000fe200078e00ff */
[----:B------:R-:W1:Y:S01]  /*3f20*/  LDCU.128 UR32, c[0x0][0xb10] ;  /* 0x00016200ff2077ac */ /* 0x000e620008000c00 */
[----:B------:R-:W-:Y:S01]  /*3f30*/  IMAD.MOV.U32 R14, RZ, RZ, RZ ;  /* 0x000000ffff0e7224 */ /* 0x000fe200078e00ff */
[----:B------:R-:W-:Y:S01]  /*3f40*/  MOV R7, 0x1000 ;  /* 0x0000100000077802 */ /* 0x000fe20000000f00 */
[----:B------:R-:W3:Y:S01]  /*3f50*/  LDCU UR27, c[0x0][0x374] ;  /* 0x00006e80ff1b77ac */ /* 0x000ee20008000800 */
[----:B------:R-:W4:Y:S01]  /*3f60*/  LDC.64 R2, c[0x0][0x888] ;  /* 0x00022200ff027b82 */ /* 0x000f220000000a00 */
[----:B------:R-:W3:Y:S01]  /*3f70*/  LDCU UR15, c[0x0][0xb0c] ;  /* 0x00016180ff0f77ac */ /* 0x000ee20008000800 */
[----:B------:R-:W3:Y:S06]  /*3f80*/  LDCU UR38, c[0x0][0xb20] ;  /* 0x00016400ff2677ac */ /* 0x000eec0008000800 */
[----:B------:R-:W2:Y:S01]  /*3f90*/  LDC.64 R4, c[0x0][0x890] ;  /* 0x00022400ff047b82 */ /* 0x000ea20000000a00 */
[----:B------:R-:W3:Y:S01]  /*3fa0*/  LDCU UR4, c[0x0][0xb30] ;  /* 0x00016600ff0477ac */ /* 0x000ee20008000800 */
[----:B-1----:R-:W-:-:S02]  /*3fb0*/  UIMAD.WIDE.U32 UR6, UR28, UR32, URZ ;  /* 0x000000201c0672a5 */ /* 0x002fc4000f8e00ff */
[----:B---3--:R-:W-:Y:S01]  /*3fc0*/  UIMAD.WIDE.U32 UR8, UR27, UR35, URZ ;  /* 0x000000231b0872a5 */ /* 0x008fe2000f8e00ff */
[----:B------:R-:W-:Y:S01]  /*3fd0*/  UMOV UR24, 0x400 ;  /* 0x0000040000187882 */ /* 0x000fe20000000000 */
[----:B------:R-:W-:-:S03]  /*3fe0*/  UPLOP3.LUT UP3, UPT, UPT, UPT, UPT, 0x40, 0x4 ;  /* 0x000000000004789c */ /* 0x000fc60003f6e870 */
[----:B------:R-:W-:Y:S01]  /*3ff0*/  UMOV UR6, UR7 ;  /* 0x0000000700067c82 */ /* 0x000fe20008000000 */
[----:B------:R-:W-:Y:S01]  /*4000*/  UISETP.GE.AND UP0, UPT, UR40, 0x1, UPT ;  /* 0x000000012800788c */ /* 0x000fe2000bf06270 */
[----:B------:R-:W-:Y:S01]  /*4010*/  UMOV UR29, UR9 ;  /* 0x00000009001d7c82 */ /* 0x000fe20008000000 */
[----:B------:R-:W-:Y:S01]  /*4020*/  UISETP.NE.AND UP4, UPT, UR40, 0x1, UPT ;  /* 0x000000012800788c */ /* 0x000fe2000bf85270 */
[----:B------:R-:W1:Y:S01]  /*4030*/  LDCU.64 UR16, c[0x0][0xb28] ;  /* 0x00016500ff1077ac */ /* 0x000e620008000a00 */
[----:B------:R-:W-:Y:S02]  /*4040*/  ULEA UR24, UR54, UR24, 0x18 ;  /* 0x0000001836187291 */ /* 0x000fe4000f8ec0ff */
[----:B------:R-:W-:Y:S02]  /*4050*/  UISETP.NE.AND UP6, UPT, UR15, 0x1, UPT ;  /* 0x000000010f00788c */ /* 0x000fe4000bfc5270 */
[----:B------:R-:W-:Y:S02]  /*4060*/  UISETP.NE.AND UP5, UPT, UR34, 0x1, UPT ;  /* 0x000000012200788c */ /* 0x000fe4000bfa5270 */
[----:B------:R-:W-:-:S02]  /*4070*/  USHF.R.U32.HI UR31, URZ, UR33, UR6 ;  /* 0x00000021ff1f7299 */ /* 0x000fc40008011606 */
[----:B------:R-:W-:Y:S02]  /*4080*/  USHF.R.U32.HI UR29, URZ, UR38, UR29 ;  /* 0x00000026ff1d7299 */ /* 0x000fe4000801161d */
[----:B------:R-:W-:Y:S01]  /*4090*/  UISETP.NE.AND UP2, UPT, UR4, 0x1, UPT ;  /* 0x000000010400788c */ /* 0x000fe2000bf45270 */
[----:B------:R-:W-:-:S10]  /*40a0*/  UMOV UR12, URZ ;  /* 0x000000ff000c7c82 */ /* 0x000fd40008000000 */
.L_x_84:
[C---:B------:R-:W-:Y:S02]  /*40b0*/  LEA R12, R14.reuse, UR24, 0x3 ;  /* 0x000000180e0c7c11 */ /* 0x040fe4000f8e18ff */
[----:B------:R-:W-:Y:S02]  /*40c0*/  SHF.L.U32 R0, R13, 0x1f, RZ ;  /* 0x0000001f0d007819 */ /* 0x000fe400000006ff */
[----:B------:R-:W-:Y:S02]  /*40d0*/  LEA R8, R14, UR24, 0x4 ;  /* 0x000000180e087c11 */ /* 0x000fe4000f8e20ff */
[----:B---3--:R-:W3:Y:S02]  /*40e0*/  SYNCS.PHASECHK.TRANS64.TRYWAIT P0, [R12+URZ+0x90], R0 ;  /* 0x000090000c0075a7 */ /* 0x008ee400080011ff */
[----:B---3--:R-:W-:Y:S05]  /*40f0*/  @!P0 BRA `(.L_x_76) ;  /* 0x0000003800e48947 */ /* 0x008fea0003800000 */
.L_x_152:
[----:B------:R-:W1:Y:S01]  /*4100*/  LDS.128 R8, [R8+0x120] ;  /* 0x0001200008087984 */ /* 0x000e620000000c00 */
[----:B------:R-:W-:Y:S01]  /*4110*/  UISETP.GE.AND UP0, UPT, UR40, 0x1, UPT ;  /* 0x000000012800788c */ /* 0x000fe2000bf06270 */
[----:B------:R-:W-:Y:S01]  /*4120*/  @!PT LDS RZ, [RZ] ;  /* 0x00000000fffff984 */ /* 0x000fe20000000800 */
[----:B------:R-:W-:Y:S01]  /*4130*/  @!PT LDS RZ, [RZ] ;  /* 0x00000000fffff984 */ /* 0x000fe20000000800 */
[----:B------:R-:W-:Y:S01]  /*4140*/  @!PT LDS RZ, [RZ] ;  /* 0x00000000fffff984 */ /* 0x000fe20000000800 */
[----:B------:R-:W-:Y:S01]  /*4150*/  @!PT LDS RZ, [RZ] ;  /* 0x00000000fffff984 */ /* 0x000fe20000000800 */
[----:B------:R2:W-:Y:S06]  /*4160*/  MEMBAR.ALL.CTA ;  /* 0x0000000000007992 */ /* 0x0005ec0000008000 */
[----:B--2---:R-:W2:Y:S01]  /*4170*/  FENCE.VIEW.ASYNC.S ;  /* 0x00000000000073c6 */ /* 0x004ea20000000000 */
[----:B-1----:R-:W-:Y:S11]  /*4180*/  LOP3.LUT P0, RZ, R10, 0x1, RZ, 0xc0, !PT ;  /* 0x000000010aff7812 */ /* 0x002ff6000780c0ff */
[----:B------:R-:W-:Y:S02]  /*4190*/  @!UPT UIADD3 URZ, UPT, UPT, URZ, URZ, URZ ;  /* 0x000000fffffff290 */ /* 0x000fe4000fffe0ff */
[----:B--2---:R-:W-:Y:S01]  /*41a0*/  VOTEU.ANY UP1, P0 ;  /* 0x0000000000ff7886 */ /* 0x004fe20000020100 */
[----:B------:R-:W-:Y:S11]  /*41b0*/  PLOP3.LUT P0, PT, PT, PT, UP1, 0x80, 0x8 ;  /* 0x000000000008781c */ /* 0x000ff60003f0f018 */
[----:B------:R-:W-:Y:S02]  /*41c0*/  @!UPT UIADD3 URZ, UPT, UPT, URZ, URZ, URZ ;  /* 0x000000fffffff290 */ /* 0x000fe4000fffe0ff */
[----:B---3--:R-:W-:Y:S02]  /*41d0*/  @P0 SHF.R.U32.HI R0, RZ, 0x10, R9 ;  /* 0x00000010ff000819 */ /* 0x008fe40000011609 */
[----:B------:R-:W-:Y:S02]  /*41e0*/  @P0 MOV R6, R8 ;  /* 0x0000000800060202 */ /* 0x000fe40000000f00 */
[----:B------:R-:W-:Y:S01]  /*41f0*/  @P0 R2UR UR4, R0 ;  /* 0x00000000000402ca */ /* 0x000fe200000e0000 */
[----:B------:R-:W-:Y:S01]  /*4200*/  VIADD R0, R12, 0xa0 ;  /* 0x000000a00c007836 */ /* 0x000fe20000000000 */
[----:B------:R-:W-:Y:S02]  /*4210*/  @P0 LOP3.LUT R8, R9, 0xffff, RZ, 0xc0, !PT ;  /* 0x0000ffff09080812 */ /* 0x000fe400078ec0ff */
[----:B------:R-:W-:Y:S02]  /*4220*/  @P0 R2UR UR6, R6 ;  /* 0x00000000060602ca */ /* 0x000fe400000e0000 */
[----:B------:R-:W-:Y:S02]  /*4230*/  PRMT R0, RZ, 0x654, R0 ;  /* 0x00000654ff007816 */ /* 0x000fe40000000000 */
[----:B------:R-:W-:Y:S02]  /*4240*/  @P0 R2UR UR5, R8 ;  /* 0x00000000080502ca */ /* 0x000fe400000e0000 */
[----:B------:R1:W-:Y:S03]  /*4250*/  SYNCS.ARRIVE.TRANS64.RED.A1T0 RZ, [R0+URZ], RZ ;  /* 0x000000ff00ff79a7 */ /* 0x0003e600081004ff */
[----:B------:R-:W-:Y:S04]  /*4260*/  @UP1 UMOV UR25, UR4 ;  /* 0x0000000400191c82 */ /* 0x000fe80008000000 */
[----:B------:R-:W-:Y:S04]  /*4270*/  @UP1 UMOV UR14, UR6 ;  /* 0x00000006000e1c82 */ /* 0x000fe80008000000 */
[----:B------:R-:W-:Y:S01]  /*4280*/  @UP1 UMOV UR13, UR5 ;  /* 0x00000005000d1c82 */ /* 0x000fe20008000000 */
[----:B------:R-:W-:Y:S05]  /*4290*/  BRA.U !UP0, `(.L_x_77) ;  /* 0x0000000108a47547 */ /* 0x000fea000b800000 */
[----:B------:R-:W-:Y:S02]  /*42a0*/  UIMAD.WIDE.U32 UR8, UR13, UR35, URZ ;  /* 0x000000230d0872a5 */ /* 0x000fe4000f8e00ff */
[----:B------:R-:W-:Y:S02]  /*42b0*/  UIMAD.WIDE.U32 UR10, UR14, UR32, URZ ;  /* 0x000000200e0a72a5 */ /* 0x000fe4000f8e00ff */
[----:B------:R-:W-:Y:S02]  /*42c0*/  USEL UR4, UR27, UR29, !UP5 ;  /* 0x0000001d1b047287 */ /* 0x000fe4000e800000 */
[----:B------:R-:W-:Y:S02]  /*42d0*/  USEL UR7, UR28, UR31, !UP6 ;  /* 0x0000001f1c077287 */ /* 0x000fe4000f000000 */
[----:B------:R-:W-:Y:S02]  /*42e0*/  UIMAD.WIDE.U32 UR18, UR4, UR16, URZ ;  /* 0x00000010041272a5 */ /* 0x000fe4000f8e00ff */
[----:B------:R-:W-:Y:S01]  /*42f0*/  UIMAD.WIDE.U32 UR20, UR7, UR16, URZ ;  /* 0x00000010071472a5 */ /* 0x000fe2000f8e00ff */
[----:B------:R-:W-:Y:S02]  /*4300*/  UMOV UR5, UR9 ;  /* 0x0000000900057c82 */ /* 0x000fe40008000000 */
[----:B------:R-:W-:Y:S03]  /*4310*/  USHF.R.U32.HI UR6, URZ, UR38, UR5 ;  /* 0x00000026ff067299 */ /* 0x000fe60008011605 */
[----:B------:R-:W-:Y:S01]  /*4320*/  UMOV UR5, UR11 ;  /* 0x0000000b00057c82 */ /* 0x000fe20008000000 */
[----:B------:R-:W-:Y:S02]  /*4330*/  USEL UR6, UR13, UR6, !UP5 ;  /* 0x000000060d067287 */ /* 0x000fe4000e800000 */
[----:B------:R-:W-:Y:S02]  /*4340*/  USHF.R.U32.HI UR8, URZ, UR33, UR5 ;  /* 0x00000021ff087299 */ /* 0x000fe40008011605 */
[----:B------:R-:W-:Y:S01]  /*4350*/  UIMAD.WIDE.U32 UR10, UR6, UR16, URZ ;  /* 0x00000010060a72a5 */ /* 0x000fe2000f8e00ff */
[----:B------:R-:W-:Y:S02]  /*4360*/  UMOV UR5, UR19 ;  /* 0x0000001300057c82 */ /* 0x000fe40008000000 */
[----:B------:R-:W-:Y:S03]  /*4370*/  @UP4 USHF.R.U32.HI UR4, URZ, UR17, UR5 ;  /* 0x00000011ff044299 */ /* 0x000fe60008011605 */
[----:B------:R-:W-:Y:S01]  /*4380*/  UMOV UR5, UR21 ;  /* 0x0000001500057c82 */ /* 0x000fe20008000000 */
[----:B------:R-:W-:Y:S02]  /*4390*/  UIMAD UR4, UR40, UR4, URZ ;  /* 0x00000004280472a4 */ /* 0x000fe4000f8e02ff */
[----:B------:R-:W-:Y:S02]  /*43a0*/  @UP4 USHF.R.U32.HI UR7, URZ, UR17, UR5 ;  /* 0x00000011ff074299 */ /* 0x000fe40008011605 */
[----:B------:R-:W-:Y:S02]  /*43b0*/  USEL UR5, UR14, UR8, !UP6 ;  /* 0x000000080e057287 */ /* 0x000fe4000f000000 */
[----:B------:R-:W-:Y:S02]  /*43c0*/  UIMAD UR8, UR40, UR7, URZ ;  /* 0x00000007280872a4 */ /* 0x000fe4000f8e02ff */
[----:B------:R-:W-:Y:S03]  /*43d0*/  UISETP.GE.AND UP0, UPT, UR6, UR4, UPT ;  /* 0x000000040600728c */ /* 0x000fe6000bf06270 */
[----:B------:R-:W-:Y:S01]  /*43e0*/  UMOV UR4, UR11 ;  /* 0x0000000b00047c82 */ /* 0x000fe20008000000 */
[----:B------:R-:W-:Y:S02]  /*43f0*/  UISETP.GE.OR UP0, UPT, UR5, UR8, UP0 ;  /* 0x000000080500728c */ /* 0x000fe40008706670 */
[----:B------:R-:W-:Y:S02]  /*4400*/  USHF.R.U32.HI UR4, URZ, UR17, UR4 ;  /* 0x00000011ff047299 */ /* 0x000fe40008011604 */
[----:B------:R-:W-:Y:S02]  /*4410*/  UIMAD.WIDE.U32 UR8, UR5, UR16, URZ ;  /* 0x00000010050872a5 */ /* 0x000fe4000f8e00ff */
[----:B------:R-:W-:Y:S04]  /*4420*/  USEL UR10, UR6, UR4, !UP4 ;  /* 0x00000004060a7287 */ /* 0x000fe8000e000000 */
[----:B------:R-:W-:Y:S01]  /*4430*/  UIADD3 UR11, UPT, UPT, -UR10, URZ, URZ ;  /* 0x000000ff0a0b7290 */ /* 0x000fe2000fffe1ff */
[----:B------:R-:W-:Y:S02]  /*4440*/  @!UP0 UMOV UR4, UR9 ;  /* 0x0000000900048c82 */ /* 0x000fe40008000000 */
[----:B------:R-:W-:Y:S02]  /*4450*/  @!UP0 USHF.R.U32.HI UR4, URZ, UR17, UR4 ;  /* 0x00000011ff048299 */ /* 0x000fe40008011604 */
[----:B------:R-:W-:Y:S02]  /*4460*/  UIMAD UR8, UR40, UR11, UR6 ;  /* 0x0000000b280872a4 */ /* 0x000fe4000f8e0206 */
[----:B------:R-:W-:Y:S04]  /*4470*/  @!UP0 USEL UR4, UR5, UR4, !UP4 ;  /* 0x0000000405048287 */ /* 0x000fe8000e000000 */
[----:B------:R-:W-:Y:S02]  /*4480*/  @!UP0 UIMAD UR8, UR7, UR8, UR4 ;  /* 0x00000008070882a4 */ /* 0x000fe4000f8e0204 */
[----:B------:R-:W-:Y:S02]  /*4490*/  @!UP0 UIADD3 UR9, UPT, UPT, UR10, -UR4, URZ ;  /* 0x800000040a098290 */ /* 0x000fe4000fffe0ff */
[----:B------:R-:W-:Y:S02]  /*44a0*/  UIADD3 UR4, UPT, UPT, -UR5, URZ, URZ ;  /* 0x000000ff05047290 */ /* 0x000fe4000fffe1ff */
[----:B------:R-:W-:Y:S02]  /*44b0*/  UIADD3 UR7, UPT, UPT, -UR6, URZ, URZ ;  /* 0x000000ff06077290 */ /* 0x000fe4000fffe1ff */
[----:B------:R-:W-:Y:S02]  /*44c0*/  @!UP0 UIMAD UR6, UR9, UR40, UR5 ;  /* 0x00000028090682a4 */ /* 0x000fe4000f8e0205 */
[----:B------:R-:W-:Y:S02]  /*44d0*/  UIMAD UR14, UR15, UR4, UR14 ;  /* 0x000000040f0e72a4 */ /* 0x000fe4000f8e020e */
[----:B------:R-:W-:Y:S01]  /*44e0*/  UIMAD UR13, UR34, UR7, UR13 ;  /* 0x00000007220d72a4 */ /* 0x000fe2000f8e020d */
[----:B------:R-:W-:Y:S02]  /*44f0*/  @!UP0 UMOV UR5, UR8 ;  /* 0x0000000800058c82 */ /* 0x000fe40008000000 */
[----:B------:R-:W-:Y:S02]  /*4500*/  UIMAD UR14, UR5, UR15, UR14 ;  /* 0x0000000f050e72a4 */ /* 0x000fe4000f8e020e */
[----:B------:R-:W-:Y:S11]  /*4510*/  UIMAD UR13, UR6, UR34, UR13 ;  /* 0x00000022060d72a4 */ /* 0x000ff6000f8e020d */
[----:B------:R-:W-:Y:S01]  /*4520*/  @!UPT UIADD3 URZ, UPT, UPT, URZ, URZ, URZ ;  /* 0x000000fffffff290 */ /* 0x000fe2000fffe0ff */
.L_x_77:
[----:B------:R-:W2:Y:S01]  /*4530*/  @!UP2 LDCU.128 UR20, c[0x0][0xb10] ;  /* 0x00016200ff14a7ac */ /* 0x000ea20008000c00 */
[C---:B------:R-:W-:Y:S02]  /*4540*/  ISETP.NE.U32.AND P1, PT, R4.reuse, RZ, PT ;  /* 0x000000ff0400720c */ /* 0x040fe40003f25070 */
[----:B------:R-:W-:Y:S02]  /*4550*/  ISETP.NE.U32.AND P0, PT, R4, RZ, PT ;  /* 0x000000ff0400720c */ /* 0x000fe40003f05070 */
[C---:B------:R-:W-:Y:S02]  /*4560*/  ISETP.NE.AND.EX P1, PT, R5.reuse, RZ, PT, P1 ;  /* 0x000000ff0500720c */ /* 0x040fe40003f25310 */
[----:B------:R-:W-:Y:S01]  /*4570*/  ISETP.NE.AND.EX P0, PT, R5, RZ, PT, P0 ;  /* 0x000000ff0500720c */ /* 0x000fe20003f05300 */
[----:B------:R-:W3:Y:S01]  /*4580*/  @!UP2 LDCU UR5, c[0x0][0xb0c] ;  /* 0x00016180ff05a7ac */ /* 0x000ee20008000800 */
[----:B------:R-:W-:Y:S02]  /*4590*/  USHF.L.U32 UR11, UR26, 0x6, URZ ;  /* 0x000000061a0b7899 */ /* 0x000fe400080006ff */
[----:B------:R-:W-:Y:S02]  /*45a0*/  USHF.L.U32 UR10, UR30, 0x6, URZ ;  /* 0x000000061e0a7899 */ /* 0x000fe400080006ff */
[----:B--2---:R-:W-:Y:S07]  /*45b0*/  UIMAD.WIDE.U32 UR6, UR14, UR20, URZ ;  /* 0x000000140e0672a5 */ /* 0x004fee000f8e00ff */
[----:B------:R-:W-:Y:S01]  /*45c0*/  @!UP2 UMOV UR4, UR7 ;  /* 0x000000070004ac82 */ /* 0x000fe20008000000 */
[----:B---3--:R-:W-:Y:S02]  /*45d0*/  @!UP2 UISETP.NE.AND UP0, UPT, UR5, 0x1, UPT ;  /* 0x000000010500a88c */ /* 0x008fe4000bf05270 */
[----:B------:R-:W-:Y:S02]  /*45e0*/  @!UP2 USHF.R.U32.HI UR4, URZ, UR21, UR4 ;  /* 0x00000015ff04a299 */ /* 0x000fe40008011604 */
[----:B------:R-:W-:Y:S02]  /*45f0*/  UIMAD.WIDE.U32 UR6, UR13, UR23, URZ ;  /* 0x000000170d0672a5 */ /* 0x000fe4000f8e00ff */
[----:B------:R-:W-:Y:S02]  /*4600*/  @!UP2 USEL UR8, UR14, UR4, !UP0 ;  /* 0x000000040e08a287 */ /* 0x000fe4000c000000 */
[----:B------:R-:W-:Y:S03]  /*4610*/  @!UP2 UISETP.NE.AND UP0, UPT, UR22, 0x1, UPT ;  /* 0x000000011600a88c */ /* 0x000fe6000bf05270 */
[----:B------:R-:W-:Y:S02]  /*4620*/  @!UP2 UMOV UR6, UR7 ;  /* 0x000000070006ac82 */ /* 0x000fe40008000000 */
[----:B------:R-:W2:Y:S02]  /*4630*/  @!UP2 LDCU UR4, c[0x0][0xb20] ;  /* 0x00016400ff04a7ac */ /* 0x000ea40008000800 */
[----:B--2---:R-:W-:Y:S04]  /*4640*/  @!UP2 USHF.R.U32.HI UR6, URZ, UR4, UR6 ;  /* 0x00000004ff06a299 */ /* 0x004fe80008011606 */
[----:B------:R-:W-:Y:S04]  /*4650*/  @!UP2 USEL UR6, UR13, UR6, !UP0 ;  /* 0x000000060d06a287 */ /* 0x000fe8000c000000 */
[----:B------:R-:W-:Y:S02]  /*4660*/  @!UP2 UIADD3 UR4, UPT, UPT, -UR8, UR6, URZ ;  /* 0x000000060804a290 */ /* 0x000fe4000fffe1ff */
[----:B------:R-:W-:Y:S02]  /*4670*/  @!UP2 UIADD3 UR6, UPT, UPT, UR8, -UR6, URZ ;  /* 0x800000060806a290 */ /* 0x000fe4000fffe0ff */
[----:B------:R-:W-:Y:S02]  /*4680*/  @!UP2 UIMAD UR14, UR4, UR5, UR14 ;  /* 0x00000005040ea2a4 */ /* 0x000fe4000f8e020e */
[----:B------:R-:W-:Y:S01]  /*4690*/  @!UP2 UIMAD UR13, UR6, UR22, UR13 ;  /* 0x00000016060da2a4 */ /* 0x000fe2000f8e020d */
[----:B------:R-:W-:Y:S11]  /*46a0*/  BRA.U UP3, `(.L_x_78) ;  /* 0x0000000103107547 */ /* 0x000ff6000b800000 */
[----:B------:R-:W-:Y:S04]  /*46b0*/  MOV R6, UR37 ;  /* 0x0000002500067c02 */ /* 0x000fe80008000f00 */
[----:B------:R-:W-:Y:S04]  /*46c0*/  SHF.L.U32 R6, R6, 0x1f, RZ ;  /* 0x0000001f06067819 */ /* 0x000fe800000006ff */
[----:B------:R-:W2:Y:S02]  /*46d0*/  SYNCS.PHASECHK.TRANS64.TRYWAIT P2, [UR24+0x88], R6 ;  /* 0x00008806ff0075a7 */ /* 0x000ea40008041118 */
[----:B--2---:R-:W-:Y:S05]  /*46e0*/  @!P2 BRA `(.L_x_79) ;  /* 0x00000034007ca947 */ /* 0x004fea0003800000 */
.L_x_78:
[----:B------:R-:W-:Y:S05]  /*46f0*/  @!P1 BRA `(.L_x_80) ;  /* 0x0000000000309947 */ /* 0x000fea0003800000 */
[----:B----4-:R-:W-:Y:S01]  /*4700*/  ISETP.NE.U32.AND P1, PT, R2, RZ, PT ;  /* 0x000000ff0200720c */ /* 0x010fe20003f25070 */
[----:B------:R-:W2:Y:S01]  /*4710*/  LDCU.64 UR4, c[0x0][0x358] ;  /* 0x00006b00ff0477ac */ /* 0x000ea20008000a00 */
[----:B------:R-:W-:Y:S02]  /*4720*/  IMAD.MOV.U32 R45, RZ, RZ, 0x1 ;  /* 0x00000001ff2d7424 */ /* 0x000fe400078e00ff */
[----:B------:R-:W-:Y:S11]  /*4730*/  ISETP.NE.AND.EX P1, PT, R3, RZ, PT, P1 ;  /* 0x000000ff0300720c */ /* 0x000ff60003f25310 */
[----:B------:R-:W-:Y:S02]  /*4740*/  @!UPT UIADD3 URZ, UPT, UPT, URZ, URZ, URZ ;  /* 0x000000fffffff290 */ /* 0x000fe4000fffe0ff */
[----:B------:R-:W3:Y:S01]  /*4750*/  @P1 LDC.64 R8, c[0x0][0x888] ;  /* 0x00022200ff081b82 */ /* 0x000ee20000000a00 */
[----:B-1----:R-:W-:Y:S04]  /*4760*/  @P1 IMAD R0, R4, UR36, RZ ;  /* 0x0000002404001c24 */ /* 0x002fe8000f8e02ff */
[----:B---3--:R-:W-:Y:S04]  /*4770*/  @P1 IMAD.WIDE R8, R0, 0x4, R8 ;  /* 0x0000000400081825 */ /* 0x008fe800078e0208 */
[----:B------:R-:W-:Y:S01]  /*4780*/  HFMA2 R0, -RZ, RZ, 0, 5.9604644775390625e-08 ;  /* 0x00000001ff007431 */ /* 0x000fe200000001ff */
[----:B--2--5:R2:W5:Y:S04]  /*4790*/  @P1 LDG.E R26, desc[UR4][R8.64] ;  /* 0x00000004081a1981 */ /* 0x024568000c1e1900 */
[----:B------:R-:W-:Y:S01]  /*47a0*/  @!P1 PRMT R45, R0, 0x7610, R45 ;  /* 0x00007610002d9816 */ /* 0x000fe2000000002d */
[----:B--2---:R-:W3:Y:S06]  /*47b0*/  @!P1 LDC R26, c[0x0][0x880] ;  /* 0x00022000ff1a9b82 */ /* 0x004eec0000000800 */
.L_x_80:
[----:B---3-5:R-:W-:Y:S01]  /*47c0*/  @!P0 FSETP.EQ.AND P1, PT, R26, RZ, PT ;  /* 0x000000ff1a00820b */ /* 0x028fe20003f22000 */
[----:B------:R-:W-:Y:S01]  /*47d0*/  @!UPT UIADD3 URZ, UPT, UPT, URZ, URZ, URZ ;  /* 0x000000fffffff290 */ /* 0x000fe2000fffe0ff */
[----:B------:R-:W-:Y:S11]  /*47e0*/  @!P0 BRA `(.L_x_81) ;  /* 0x0000000000188947 */ /* 0x000ff60003800000 */
[----:B------:R-:W-:Y:S02]  /*47f0*/  LOP3.LUT P0, RZ, R45, 0xff, RZ, 0xc0, !PT ;  /* 0x000000ff2dff7812 */ /* 0x000fe4000780c0ff */
[----:B----4-:R-:W-:Y:S04]  /*4800*/  ISETP.NE.U32.AND P1, PT, R2, RZ, PT ;  /* 0x000000ff0200720c */ /* 0x010fe80003f25070 */
[----:B------:R-:W-:Y:S04]  /*4810*/  ISETP.NE.AND.EX P1, PT, R3, RZ, PT, P1 ;  /* 0x000000ff0300720c */ /* 0x000fe80003f25310 */
[----:B------:R-:W-:Y:S03]  /*4820*/  PLOP3.LUT P1, PT, P1, PT, PT, 0x8, 0x80 ;  /* 0x000000000080781c */ /* 0x000fe60000f2e170 */
[----:B------:R-:W-:Y:S11]  /*4830*/  @P0 FSETP.EQ.AND P1, PT, R26, RZ, PT ;  /* 0x000000ff1a00020b */ /* 0x000ff60003f22000 */
[----:B------:R-:W-:Y:S02]  /*4840*/  @!UPT UIADD3 URZ, UPT, UPT, URZ, URZ, URZ ;  /* 0x000000fffffff290 */ /* 0x000fe4000fffe0ff */
.L_x_81:
[----:B------:R-:W-:Y:S01]  /*4850*/  ULEA UR4, UR12, UR24, 0x3 ;  /* 0x000000180c047291 */ /* 0x000fe2000f8e18ff */
[----:B------:R-:W-:Y:S02]  /*4860*/  SHF.L.U32 R9, R15, 0x1f, RZ ;  /* 0x0000001f0f097819 */ /* 0x000fe400000006ff */
[----:B------:R-:W-:Y:S04]  /*4870*/  ELECT P0, URZ, PT ;  /* 0x0000000000ff782f */ /* 0x000fe80003800000 */
[----:B------:R-:W-:Y:S02]  /*4880*/  PLOP3.LUT P1, PT, P1, P0, PT, 0xf2, 0x2f ;  /* 0x00000000002f781c */ /* 0x000fe40000f21e72 */
[----:B------:R-:W2:Y:S11]  /*4890*/  SYNCS.PHASECHK.TRANS64.TRYWAIT P2, [UR4+0x68], R9 ;  /* 0x00006809ff0075a7 */ /* 0x000eb60008041104 */
[----:B------:R-:W-:Y:S05]  /*48a0*/  @!P1 IADD3 R8, P0, PT, R16, 0x580, RZ ;  /* 0x0000058010089810 */ /* 0x000fea0007f1e0ff */
[----:B-1----:R-:W-:Y:S01]  /*48b0*/  @!P1 IMAD.X R6, RZ, RZ, R17, P0 ;  /* 0x000000ffff069224 */ /* 0x002fe200000e0611 */
[----:B--2---:R-:W-:Y:S07]  /*48c0*/  @!P2 BRA `(.L_x_82) ;  /* 0x00000034001ca947 */ /* 0x004fee0003800000 */
.L_x_155:
[----:B------:R-:W-:Y:S01]  /*48d0*/  @!P1 R2UR UR7, R6 ;  /* 0x00000000060792ca */ /* 0x000fe200000e0000 */
[----:B------:R-:W-:Y:S01]  /*48e0*/  UIADD3 UR5, UPT, UPT, UR12, 0x1, URZ ;  /* 0x000000010c057890 */ /* 0x000fe2000fffe0ff */
[----:B------:R-:W-:Y:S01]  /*48f0*/  @!P1 R2UR UR6, R8 ;  /* 0x00000000080692ca */ /* 0x000fe200000e0000 */
[----:B------:R-:W-:Y:S01]  /*4900*/  UIADD3 UR9, UPT, UPT, UR4, 0x50, URZ ;  /* 0x0000005004097890 */ /* 0x000fe2000fffe0ff */
[----:B------:R-:W-:Y:S01]  /*4910*/  @!P1 IMAD.MOV.U32 R6, RZ, RZ, 0x1000 ;  /* 0x00001000ff069424 */ /* 0x000fe200078e00ff */
[----:B------:R-:W-:Y:S01]  /*4920*/  UISETP.NE.AND UP0, UPT, UR5, 0x3, UPT ;  /* 0x000000030500788c */ /* 0x000fe2000bf05270 */
[----:B------:R-:W-:Y:S01]  /*4930*/  VIADD R14, R14, 0x1 ;  /* 0x000000010e0e7836 */ /* 0x000fe20000000000 */
[----:B------:R-:W-:Y:S01]  /*4940*/  UMOV UR22, 0x0 ;  /* 0x0000000000167882 */ /* 0x000fe20000000000 */
[----:B------:R-:W-:Y:S01]  /*4950*/  UMOV UR23, 0x10000000 ;  /* 0x1000000000177882 */ /* 0x000fe20000000000 */
[----:B------:R-:W-:Y:S04]  /*4960*/  UPRMT UR20, UR54, 0x654, UR9 ;  /* 0x0000065436147896 */ /* 0x000fe80008000009 */
[----:B-1----:R-:W-:Y:S01]  /*4970*/  IMAD.U32 R9, RZ, RZ, UR7 ;  /* 0x00000007ff097e24 */ /* 0x002fe2000f8e00ff */
[----:B------:R-:W-:Y:S01]  /*4980*/  USEL UR7, URZ, 0x1, UP0 ;  /* 0x00000001ff077887 */ /* 0x000fe20008000000 */
[----:B------:R-:W-:Y:S01]  /*4990*/  IMAD.U32 R8, RZ, RZ, UR6 ;  /* 0x00000006ff087e24 */ /* 0x000fe2000f8e00ff */
[----:B------:R-:W-:Y:S02]  /*49a0*/  USEL UR6, UR5, URZ, UP0 ;  /* 0x000000ff05067287 */ /* 0x000fe40008000000 */
[----:B------:R-:W-:Y:S01]  /*49b0*/  VOTEU.ALL UP0, P1 ;  /* 0x0000000000ff7886 */ /* 0x000fe20000800000 */
[----:B------:R-:W-:Y:S02]  /*49c0*/  @!P1 R2UR UR19, R9 ;  /* 0x00000000091392ca */ /* 0x000fe400000e0000 */
[----:B------:R-:W-:Y:S02]  /*49d0*/  @!P1 R2UR UR18, R8 ;  /* 0x00000000081292ca */ /* 0x000fe400000e0000 */
[----:B------:R-:W-:Y:S01]  /*49e0*/  @!UP0 ULEA UR5, UR12, UR24, 0xc ;  /* 0x000000180c058291 */ /* 0x000fe2000f8e60ff */
[----:B------:R-:W-:Y:S02]  /*49f0*/  LOP3.LUT R15, R15, UR7, RZ, 0x3c, !PT ;  /* 0x000000070f0f7c12 */ /* 0x000fe4000f8e3cff */
[----:B------:R-:W-:Y:S01]  /*4a00*/  UMOV UR12, UR36 ;  /* 0x00000024000c7c82 */ /* 0x000fe20008000000 */
[----:B------:R-:W-:Y:S01]  /*4a10*/  @!UP0 UIADD3 UR8, UPT, UPT, UR5, 0x200, URZ ;  /* 0x0000020005088890 */ /* 0x000fe2000fffe0ff */
[----:B------:R-:W-:Y:S01]  /*4a20*/  SHF.L.U32 R0, R15, 0x1f, RZ ;  /* 0x0000001f0f007819 */ /* 0x000fe200000006ff */
[----:B------:R-:W-:Y:S01]  /*4a30*/  VOTEU.ALL UP0, P1 ;  /* 0x0000000000ff7886 */ /* 0x000fe20000800000 */
[----:B------:R-:W-:Y:S06]  /*4a40*/  ULEA UR5, UR6, UR24, 0x3 ;  /* 0x0000001806057291 */ /* 0x000fec000f8e18ff */
[----:B------:R1:W-:Y:S01]  /*4a50*/  @!UP0 UTMALDG.3D [UR8], [UR18], desc[UR22] ;  /* 0x00001608120085b4 */ /* 0x0003e20008011000 */
[----:B------:R1:W-:Y:S01]  /*4a60*/  @!P1 SYNCS.ARRIVE.TRANS64.RED.A0TR RZ, [UR4+0x50], R6 ;  /* 0x00005006ffff99a7 */ /* 0x0003e20008300404 */
[----:B------:R-:W-:Y:S01]  /*4a70*/  SYNCS.ARRIVE.TRANS64.RED.A1T0 RZ, [UR20], RZ ;  /* 0x000000ffffff79a7 */ /* 0x000fe20008100414 */
[----:B------:R-:W2:Y:S02]  /*4a80*/  SYNCS.PHASECHK.TRANS64.TRYWAIT P0, [UR5+0x68], R0 ;  /* 0x00006800ff0075a7 */ /* 0x000ea40008001105 */
[----:B-12---:R-:W-:Y:S05]  /*4a90*/  @!P0 BRA `(.L_x_83) ;  /* 0x0000003000c08947 */ /* 0x006fea0003800000 */
.L_x_157:
[----:B------:R-:W-:Y:S01]  /*4aa0*/  UIADD3 UR9, UPT, UPT, UR5, 0x50, URZ ;  /* 0x0000005005097890 */ /* 0x000fe2000fffe0ff */
[----:B-1----:R-:W-:Y:S01]  /*4ab0*/  @!P1 IADD3 R6, P0, PT, R16, 0x580, RZ ;  /* 0x0000058010069810 */ /* 0x002fe20007f1e0ff */
[----:B------:R-:W-:Y:S01]  /*4ac0*/  UPLOP3.LUT UP3, UPT, UPT, UPT, UPT, 0x80, 0x8 ;  /* 0x000000000008789c */ /* 0x000fe20003f6f070 */
[----:B------:R-:W-:Y:S01]  /*4ad0*/  R2UR UR23, R47 ;  /* 0x000000002f1772ca */ /* 0x000fe200000e0000 */
[----:B------:R-:W-:Y:S01]  /*4ae0*/  UMOV UR20, 0x0 ;  /* 0x0000000000147882 */ /* 0x000fe20000000000 */
[----:B------:R-:W-:Y:S01]  /*4af0*/  @!P1 R2UR UR7, R6 ;  /* 0x00000000060792ca */ /* 0x000fe200000e0000 */
[----:B------:R-:W-:Y:S01]  /*4b00*/  @!P1 IMAD.X R0, RZ, RZ, R17, P0 ;  /* 0x000000ffff009224 */ /* 0x000fe200000e0611 */
[----:B------:R-:W-:Y:S01]  /*4b10*/  UMOV UR21, 0x10000000 ;  /* 0x1000000000157882 */ /* 0x000fe20000000000 */
[----:B------:R-:W-:Y:S01]  /*4b20*/  UMOV UR12, UR36 ;  /* 0x00000024000c7c82 */ /* 0x000fe20008000000 */
[----:B------:R-:W-:Y:S01]  /*4b30*/  VOTEU.ALL UP0, P1 ;  /* 0x0000000000ff7886 */ /* 0x000fe20000800000 */
[----:B------:R-:W-:Y:S01]  /*4b40*/  R2UR UR22, R48 ;  /* 0x00000000301672ca */ /* 0x000fe200000e0000 */
[----:B------:R-:W-:Y:S01]  /*4b50*/  UMOV UR36, UR25 ;  /* 0x0000001900247c82 */ /* 0x000fe20008000000 */
[----:B------:R-:W-:Y:S02]  /*4b60*/  @!P1 R2UR UR4, R0 ;  /* 0x00000000000492ca */ /* 0x000fe400000e0000 */
[----:B------:R-:W-:Y:S01]  /*4b70*/  @!UP0 UIADD3 UR10, UPT, UPT, UR10, 0x20, URZ ;  /* 0x000000200a0a8890 */ /* 0x000fe2000fffe0ff */
[C---:B------:R-:W-:Y:S01]  /*4b80*/  ISETP.NE.AND P0, PT, R14.reuse, 0x2, PT ;  /* 0x000000020e00780c */ /* 0x040fe20003f05270 */
[----:B------:R-:W-:Y:S02]  /*4b90*/  UIADD3 UR30, UPT, UPT, UR13, UR23, URZ ;  /* 0x000000170d1e7290 */ /* 0x000fe4000fffe0ff */
[----:B------:R-:W-:Y:S01]  /*4ba0*/  IMAD.U32 R8, RZ, RZ, UR7 ;  /* 0x00000007ff087e24 */ /* 0x000fe2000f8e00ff */
[----:B------:R-:W-:Y:S02]  /*4bb0*/  SEL R0, RZ, 0x1, P0 ;  /* 0x00000001ff007807 */ /* 0x000fe40000000000 */
[----:B------:R-:W-:Y:S02]  /*4bc0*/  SEL R14, R14, RZ, P0 ;  /* 0x000000ff0e0e7207 */ /* 0x000fe40000000000 */
[----:B------:R-:W-:Y:S01]  /*4bd0*/  @!P1 R2UR UR18, R8 ;  /* 0x00000000081292ca */ /* 0x000fe200000e0000 */
[----:B------:R-:W-:Y:S01]  /*4be0*/  UIADD3 UR26, UPT, UPT, UR14, UR22, URZ ;  /* 0x000000160e1a7290 */ /* 0x000fe2000fffe0ff */
[----:B------:R-:W-:Y:S01]  /*4bf0*/  IMAD.U32 R9, RZ, RZ, UR4 ;  /* 0x00000004ff097e24 */ /* 0x000fe2000f8e00ff */
[----:B------:R-:W-:Y:S01]  /*4c00*/  @!UP0 ULEA UR4, UR6, UR24, 0xc ;  /* 0x0000001806048291 */ /* 0x000fe2000f8e60ff */
[----:B------:R-:W-:Y:S03]  /*4c10*/  LOP3.LUT R13, R13, R0, RZ, 0x3c, !PT ;  /* 0x000000000d0d7212 */ /* 0x000fe600078e3cff */
[----:B------:R-:W-:Y:S01]  /*4c20*/  @!P1 R2UR UR19, R9 ;  /* 0x00000000091392ca */ /* 0x000fe200000e0000 */
[----:B------:R-:W-:Y:S01]  /*4c30*/  @!UP0 UIADD3 UR8, UPT, UPT, UR4, 0x200, URZ ;  /* 0x0000020004088890 */ /* 0x000fe2000fffe0ff */
[----:B------:R-:W-:Y:S01]  /*4c40*/  VOTEU.ALL UP0, P1 ;  /* 0x0000000000ff7886 */ /* 0x000fe20000800000 */
[----:B------:R-:W-:Y:S10]  /*4c50*/  UPRMT UR4, UR54, 0x654, UR9 ;  /* 0x0000065436047896 */ /* 0x000ff40008000009 */
[----:B------:R1:W-:Y:S01]  /*4c60*/  @!UP0 UTMALDG.3D [UR8], [UR18], desc[UR20] ;  /* 0x00001408120085b4 */ /* 0x0003e20008011000 */
[----:B------:R3:W-:Y:S01]  /*4c70*/  @!P1 SYNCS.ARRIVE.TRANS64.RED.A0TR RZ, [UR5+0x50], R7 ;  /* 0x00005007ffff99a7 */ /* 0x0007e20008300405 */
[----:B------:R-:W-:Y:S01]  /*4c80*/  SYNCS.ARRIVE.TRANS64.RED.A1T0 RZ, [UR4], RZ ;  /* 0x000000ffffff79a7 */ /* 0x000fe20008100404 */
[----:B------:R-:W-:Y:S04]  /*4c90*/  UIADD3 UR4, UPT, UPT, UR6, 0x1, URZ ;  /* 0x0000000106047890 */ /* 0x000fe8000fffe0ff */
[----:B------:R-:W-:Y:S04]  /*4ca0*/  UISETP.NE.AND UP0, UPT, UR4, 0x3, UPT ;  /* 0x000000030400788c */ /* 0x000fe8000bf05270 */
[----:B------:R-:W-:Y:S06]  /*4cb0*/  USEL UR5, URZ, 0x1, UP0 ;  /* 0x00000001ff057887 */ /* 0x000fec0008000000 */
[----:B------:R-:W-:Y:S01]  /*4cc0*/  LOP3.LUT R15, R15, UR5, RZ, 0x3c, !PT ;  /* 0x000000050f0f7c12 */ /* 0x000fe2000f8e3cff */
[----:B-1----:R-:W-:Y:S01]  /*4cd0*/  USEL UR12, UR4, URZ, UP0 ;  /* 0x000000ff040c7287 */ /* 0x002fe20008000000 */
[----:B------:R-:W-:Y:S11]  /*4ce0*/  BRA.U UP1, `(.L_x_84) ;  /* 0xfffffff101f07547 */ /* 0x000ff6000b83ffff */
[----:B------:R-:W-:Y:S01]  /*4cf0*/  UIADD3 UR24, UPT, UPT, UR24, 0x68, URZ ;  /* 0x0000006818187890 */ /* 0x000fe2000fffe0ff */
[----:B----4-:R-:W-:-:S03]  /*4d00*/  SHF.L.U32 R2, R15, 0x1f, RZ ;  /* 0x0000001f0f027819 */ /* 0x010fc600000006ff */
[----:B------:R-:W-:-:S09]  /*4d10*/  ULEA UR4, UR12, UR24, 0x3 ;  /* 0x000000180c047291 */ /* 0x000fd2000f8e18ff */
[----:B------:R-:W1:Y:S02]  /*4d20*/  SYNCS.PHASECHK.TRANS64.TRYWAIT P0, [UR4], R2 ;  /* 0x00000002ff0075a7 */ /* 0x000e640008001104 */
[----:B-1----:R-:W-:Y:S05]  /*4d30*/  @!P0 BRA `(.L_x_85) ;  /* 0x0000003000308947 */ /* 0x002fea0003800000 */
.L_x_159:
        /* <DEDUP_REMOVED lines=9> */
.L_x_161:
[----:B------:R-:W-:-:S04]  /*4dd0*/  UIADD3 UR4, UPT, UPT, UR4, 0x1, URZ ;  /* 0x0000000104047890 */ /* 0x000fc8000fffe0ff */
[----:B------:R-:W-:-:S04]  /*4de0*/  UISETP.NE.AND UP0, UPT, UR4, 0x3, UPT ;  /* 0x000000030400788c */ /* 0x000fc8000bf05270 */
[----:B------:R-:W-:Y:S02]  /*4df0*/  USEL UR5, URZ, 0x1, UP0 ;  /* 0x00000001ff057887 */ /* 0x000fe40008000000 */
[----:B------:R-:W-:-:S04]  /*4e00*/  USEL UR4, UR4, URZ, UP0 ;  /* 0x000000ff04047287 */ /* 0x000fc80008000000 */
[----:B------:R-:W-:Y:S01]  /*4e10*/  ULEA UR4, UR4, UR24, 0x3 ;  /* 0x0000001804047291 */ /* 0x000fe2000f8e18ff */
[----:B-1----:R-:W-:-:S04]  /*4e20*/  LOP3.LUT R2, R15, UR5, RZ, 0x3c, !PT ;  /* 0x000000050f027c12 */ /* 0x002fc8000f8e3cff */
[----:B------:R-:W-:Y:S01]  /*4e30*/  SHF.L.U32 R2, R2, 0x1f, RZ ;  /* 0x0000001f02027819 */ /* 0x000fe200000006ff */
[----:B------:R-:W-:-:S07]  /*4e40*/  IMAD.U32 R0, RZ, RZ, UR4 ;  /* 0x00000004ff007e24 */ /* 0x000fce000f8e00ff */
.L_x_87:
[----:B-1----:R1:W2:Y:S02]  /*4e50*/  SYNCS.PHASECHK.TRANS64.TRYWAIT P0, [R0+URZ], R2 ;  /* 0x00000002000075a7 */ /* 0x0022a400080011ff */
[----:B--2---:R-:W-:Y:S05]  /*4e60*/  @!P0 NANOSLEEP.SYNCS 0x989680 ;  /* 0x009896800000895d */ /* 0x004fea0003900000 */
[----:B------:R-:W2:Y:S02]  /*4e70*/  @!P0 SYNCS.PHASECHK.TRANS64 P0, [R0+URZ], R2 ;  /* 0x00000002000085a7 */ /* 0x000ea400080010ff */
[----:B--2---:R-:W-:Y:S05]  /*4e80*/  @P0 EXIT ;  /* 0x000000000000094d */ /* 0x004fea0003800000 */
[----:B------:R-:W-:Y:S05]  /*4e90*/  BRA `(.L_x_87) ;  /* 0xfffffffc00ec7947 */ /* 0x000fea000383ffff */
.L_x_75:
[----:B------:R-:W-:-:S06]  /*4ea0*/  UISETP.GE.AND UP0, UPT, UR22, 0x4, UPT ;  /* 0x000000041600788c */ /* 0x000fcc000bf06270 */
[----:B------:R-:W-:-:S13]  /*4eb0*/  PLOP3.LUT P0, PT, PT, PT, UP0, 0x80, 0x8 ;  /* 0x000000000008781c */ /* 0x000fda0003f0f008 */
[----:B------:R-:W-:Y:S05]  /*4ec0*/  @!P0 EXIT ;  /* 0x000000000000894d */ /* 0x000fea0003800000 */
[----:B------:R-:W-:Y:S01]  /*4ed0*/  BAR.SYNC.DEFER_BLOCKING 0x6, 0xa0 ;  /* 0x0182800000007b1d */ /* 0x000fe20000010000 */
[C---:B------:R-:W-:Y:S01]  /*4ee0*/  IMAD.SHL.U32 R3, R55.reuse, 0x20, RZ ;  /* 0x0000002037037824 */ /* 0x040fe200078e00ff */
[C---:B------:R-:W-:Y:S01]  /*4ef0*/  LOP3.LUT P0, RZ, R55.reuse, 0x4, RZ, 0xc0, !PT ;  /* 0x0000000437ff7812 */ /* 0x040fe2000780c0ff */
[C---:B------:R-:W-:Y:S01]  /*4f00*/  IMAD.SHL.U32 R2, R55.reuse, 0x10, RZ ;  /* 0x0000001037027824 */ /* 0x040fe200078e00ff */
[----:B------:R-:W-:Y:S01]  /*4f10*/  CS2R R52, SRZ ;  /* 0x0000000000347805 */ /* 0x000fe2000001ff00 */
[----:B------:R-:W-:Y:S01]  /*4f20*/  IMAD.SHL.U32 R44, R55, 0x4, RZ ;  /* 0x00000004372c7824 */ /* 0x000fe200078e00ff */
[----:B------:R-:W-:Y:S01]  /*4f30*/  UMOV UR44, 0x400 ;  /* 0x00000400002c7882 */ /* 0x000fe20000000000 */
[----:B------:R-:W1:Y:S01]  /*4f40*/  LDCU.64 UR4, c[0x0][0x890] ;  /* 0x00011200ff0477ac */ /* 0x000e620008000a00 */
[----:B------:R-:W2:Y:S01]  /*4f50*/  LDC.64 R42, c[0x0][0x8b0] ;  /* 0x00022c00ff2a7b82 */ /* 0x000ea20000000a00 */
[----:B------:R-:W-:Y:S01]  /*4f60*/  LOP3.LUT R4, R3, 0xc0, RZ, 0xc0, !PT ;  /* 0x000000c003047812 */ /* 0x000fe200078ec0ff */
[----:B------:R-:W-:Y:S01]  /*4f70*/  IMAD.U32 R23, R55, 0x10000, RZ ;  /* 0x0001000037177824 */ /* 0x000fe200078e00ff */
[----:B------:R-:W-:Y:S01]  /*4f80*/  ULEA UR44, UR54, UR44, 0x18 ;  /* 0x0000002c362c7291 */ /* 0x000fe2000f8ec0ff */
[----:B------:R-:W-:Y:S01]  /*4f90*/  LOP3.LUT R2, R2, 0x600, RZ, 0xc0, !PT ;  /* 0x0000060002027812 */ /* 0x000fe200078ec0ff */
[----:B------:R-:W-:Y:S01]  /*4fa0*/  IMAD.MOV.U32 R54, RZ, RZ, 0x10 ;  /* 0x00000010ff367424 */ /* 0x000fe200078e00ff */
[----:B------:R-:W-:Y:S01]  /*4fb0*/  LOP3.LUT R44, R4, 0x18, R44, 0xf8, !PT ;  /* 0x00000018042c7812 */ /* 0x000fe200078ef82c */
[----:B------:R-:W-:Y:S01]  /*4fc0*/  IMAD.MOV.U32 R22, RZ, RZ, RZ ;  /* 0x000000ffff167224 */ /* 0x000fe200078e00ff */
[----:B------:R-:W3:Y:S01]  /*4fd0*/  LDC.64 R40, c[0x0][0x8a8] ;  /* 0x00022a00ff287b82 */ /* 0x000ee20000000a00 */
[----:B------:R-:W-:Y:S01]  /*4fe0*/  SHF.R.U32.HI R4, RZ, 0x1, R55 ;  /* 0x00000001ff047819 */ /* 0x000fe20000011637 */
[----:B------:R-:W-:Y:S01]  /*4ff0*/  IMAD.MOV.U32 R51, RZ, RZ, RZ ;  /* 0x000000ffff337224 */ /* 0x000fe200078e00ff */
[----:B------:R-:W-:Y:S01]  /*5000*/  LOP3.LUT R2, R2, 0x20, R3, 0xf8, !PT ;  /* 0x0000002002027812 */ /* 0x000fe200078ef803 */
[----:B------:R-:W4:Y:S01]  /*5010*/  LDCU UR63, c[0x0][0x370] ;  /* 0x00006e00ff3f77ac */ /* 0x000f220008000800 */
[----:B------:R-:W-:-:S02]  /*5020*/  LOP3.LUT R23, R23, 0x600000, RZ, 0xc0, !PT ;  /* 0x0060000017177812 */ /* 0x000fc400078ec0ff */
[----:B------:R-:W-:Y:S01]  /*5030*/  LOP3.LUT R44, R44, 0x8, R4, 0x78, !PT ;  /* 0x000000082c2c7812 */ /* 0x000fe200078e7804 */
[----:B------:R-:W4:Y:S01]  /*5040*/  LDS R0, [UR44+0x140] ;  /* 0x0001402cff007984 */ /* 0x000f220008000800 */
[----:B-1----:R-:W-:Y:S01]  /*5050*/  IMAD.U32 R57, RZ, RZ, UR4 ;  /* 0x00000004ff397e24 */ /* 0x002fe2000f8e00ff */
[----:B------:R-:W-:Y:S01]  /*5060*/  UIADD3 UR4, UPT, UPT, UR44, 0x200, URZ ;  /* 0x000002002c047890 */ /* 0x000fe2000fffe0ff */
[----:B------:R-:W-:Y:S01]  /*5070*/  LOP3.LUT R2, R2, 0x100, R3, 0xf8, !PT ;  /* 0x0000010002027812 */ /* 0x000fe200078ef803 */
[----:B------:R-:W-:Y:S01]  /*5080*/  IMAD.U32 R56, RZ, RZ, UR5 ;  /* 0x00000005ff387e24 */ /* 0x000fe2000f8e00ff */
[----:B------:R-:W-:Y:S01]  /*5090*/  LOP3.LUT R55, R55, 0x60, RZ, 0xc0, !PT ;  /* 0x0000006037377812 */ /* 0x000fe200078ec0ff */
[----:B------:R-:W1:Y:S01]  /*50a0*/  LDCU UR41, c[0x0][0xb0c] ;  /* 0x00016180ff2977ac */ /* 0x000e620008000800 */
[----:B------:R-:W-:Y:S01]  /*50b0*/  LOP3.LUT R44, R2, R44, RZ, 0xfc, !PT ;  /* 0x0000002c022c7212 */ /* 0x000fe200078efcff */
[----:B------:R-:W-:Y:S01]  /*50c0*/  IMAD.U32 R59, RZ, RZ, UR4 ;  /* 0x00000004ff3b7e24 */ /* 0x000fe2000f8e00ff */
[----:B------:R-:W-:Y:S01]  /*50d0*/  SEL R54, R54, 0xfffffff0, !P0 ;  /* 0xfffffff036367807 */ /* 0x000fe20004000000 */
[----:B------:R-:W1:Y:S01]  /*50e0*/  LDCU UR39, c[0x0][0xb30] ;  /* 0x00016600ff2777ac */ /* 0x000e620008000800 */
[----:B------:R-:W1:Y:S01]  /*50f0*/  LDCU.64 UR60, c[0x0][0x888] ;  /* 0x00011100ff3c77ac */ /* 0x000e620008000a00 */
[----:B------:R-:W1:Y:S01]  /*5100*/  LDCU.64 UR42, c[0x0][0xb28] ;  /* 0x00016500ff2a77ac */ /* 0x000e620008000a00 */
[----:B------:R-:W1:Y:S01]  /*5110*/  LDCU.128 UR56, c[0x0][0xb10] ;  /* 0x00016200ff3877ac */ /* 0x000e620008000c00 */
[----:B------:R-:W1:Y:S01]  /*5120*/  LDCU UR62, c[0x0][0x374] ;  /* 0x00006e80ff3e77ac */ /* 0x000e620008000800 */
[----:B------:R-:W-:Y:S01]  /*5130*/  UMOV UR55, 0x1 ;  /* 0x0000000100377882 */ /* 0x000fe20000000000 */
[----:B------:R-:W-:Y:S01]  /*5140*/  UMOV UR46, URZ ;  /* 0x000000ff002e7c82 */ /* 0x000fe20008000000 */
[----:B------:R-:W-:Y:S01]  /*5150*/  UMOV UR53, URZ ;  /* 0x000000ff00357c82 */ /* 0x000fe20008000000 */
[----:B------:R-:W-:Y:S01]  /*5160*/  UMOV UR52, URZ ;  /* 0x000000ff00347c82 */ /* 0x000fe20008000000 */
[----:B-1234-:R-:W-:-:S07]  /*5170*/  IMAD.IADD R23, R0, 0x1, R23 ;  /* 0x0000000100177824 */ /* 0x01efce00078e0217 */
.L_x_118:
[C---:B------:R-:W-:Y:S02]  /*5180*/  LEA R0, R51.reuse, UR44, 0x3 ;  /* 0x0000002c33007c11 */ /* 0x040fe4000f8e18ff */
[----:B------:R-:W-:Y:S02]  /*5190*/  SHF.L.U32 R2, R52, 0x1f, RZ ;  /* 0x0000001f34027819 */ /* 0x000fe400000006ff */
[----:B-1----:R-:W-:Y:S02]  /*51a0*/  LEA R4, R51, UR44, 0x4 ;  /* 0x0000002c33047c11 */ /* 0x002fe4000f8e20ff */
[----:B------:R-:W1:Y:S02]  /*51b0*/  SYNCS.PHASECHK.TRANS64.TRYWAIT P0, [R0+URZ+0x90], R2 ;  /* 0x00009002000075a7 */ /* 0x000e6400080011ff */
[----:B-1----:R-:W-:Y:S05]  /*51c0*/  @!P0 BRA `(.L_x_88) ;  /* 0x0000002c003c8947 */ /* 0x002fea0003800000 */
.L_x_162:
[----:B------:R-:W-:Y:S01]  /*51d0*/  R2UR UR7, R58 ;  /* 0x000000003a0772ca */ /* 0x000fe200000e0000 */
[----:B------:R-:W2:Y:S01]  /*51e0*/  LDS.128 R4, [R4+0x120] ;  /* 0x0001200004047984 */ /* 0x000ea20000000c00 */
[----:B-1----:R-:W-:Y:S01]  /*51f0*/  VIADD R0, R0, 0xa0 ;  /* 0x000000a000007836 */ /* 0x002fe20000000000 */
[----:B------:R-:W-:Y:S04]  /*5200*/  UISETP.GE.AND UP0, UPT, UR40, 0x1, UPT ;  /* 0x000000012800788c */ /* 0x000fe8000bf06270 */
[----:B------:R-:W-:Y:S01]  /*5210*/  PRMT R0, RZ, 0x654, R0 ;  /* 0x00000654ff007816 */ /* 0x000fe20000000000 */
[----:B------:R-:W-:Y:S01]  /*5220*/  @!PT LDS RZ, [RZ] ;  /* 0x00000000fffff984 */ /* 0x000fe20000000800 */
[----:B------:R-:W-:Y:S01]  /*5230*/  @!PT LDS RZ, [RZ] ;  /* 0x00000000fffff984 */ /* 0x000fe20000000800 */
[----:B------:R-:W-:Y:S01]  /*5240*/  @!PT LDS RZ, [RZ] ;  /* 0x00000000fffff984 */ /* 0x000fe20000000800 */
[----:B------:R-:W-:Y:S01]  /*5250*/  @!PT LDS RZ, [RZ] ;  /* 0x00000000fffff984 */ /* 0x000fe20000000800 */
[----:B------:R1:W-:Y:S06]  /*5260*/  MEMBAR.ALL.CTA ;  /* 0x0000000000007992 */ /* 0x0003ec0000008000 */
[----:B-1----:R-:W1:Y:S02]  /*5270*/  FENCE.VIEW.ASYNC.S ;  /* 0x00000000000073c6 */ /* 0x002e640000000000 */
[----:B-1----:R1:W-:Y:S01]  /*5280*/  SYNCS.ARRIVE.TRANS64.RED.A1T0 RZ, [R0+URZ], RZ ;  /* 0x000000ff00ff79a7 */ /* 0x0023e200081004ff */
[----:B--2---:R-:W-:Y:S11]  /*5290*/  LOP3.LUT P0, RZ, R6, 0x1, RZ, 0xc0, !PT ;  /* 0x0000000106ff7812 */ /* 0x004ff6000780c0ff */
[----:B------:R-:W-:Y:S02]  /*52a0*/  @!UPT UIADD3 URZ, UPT, UPT, URZ, URZ, URZ ;  /* 0x000000fffffff290 */ /* 0x000fe4000fffe0ff */
[----:B------:R-:W-:Y:S01]  /*52b0*/  VOTEU.ANY UP1, P0 ;  /* 0x0000000000ff7886 */ /* 0x000fe20000020100 */
[----:B------:R-:W-:Y:S01]  /*52c0*/  PLOP3.LUT P0, PT, PT, PT, UP1, 0x80, 0x8 ;  /* 0x000000000008781c */ /* 0x000fe20003f0f018 */
[----:B------:R-:W-:Y:S06]  /*52d0*/  UP2UR UR4, UPR, URZ, 0x2 ;  /* 0x00000002ff047883 */ /* 0x000fec0008000000 */
[----:B------:R-:W-:Y:S06]  /*52e0*/  IMAD.U32 R60, RZ, RZ, UR4 ;  /* 0x00000004ff3c7e24 */ /* 0x000fec000f8e00ff */
[----:B------:R-:W-:Y:S02]  /*52f0*/  @P0 SHF.R.U32.HI R2, RZ, 0x10, R5 ;  /* 0x00000010ff020819 */ /* 0x000fe40000011605 */
[----:B------:R-:W-:Y:S02]  /*5300*/  @P0 MOV R3, R4 ;  /* 0x0000000400030202 */ /* 0x000fe40000000f00 */
[----:B------:R-:W-:Y:S02]  /*5310*/  @P0 R2UR UR4, R2 ;  /* 0x00000000020402ca */ /* 0x000fe400000e0000 */
[----:B------:R-:W-:Y:S02]  /*5320*/  @P0 LOP3.LUT R4, R5, 0xffff, RZ, 0xc0, !PT ;  /* 0x0000ffff05040812 */ /* 0x000fe400078ec0ff */
[----:B------:R-:W-:Y:S02]  /*5330*/  @P0 R2UR UR6, R3 ;  /* 0x00000000030602ca */ /* 0x000fe400000e0000 */
[----:B------:R-:W-:Y:S07]  /*5340*/  @P0 R2UR UR5, R4 ;  /* 0x00000000040502ca */ /* 0x000fee00000e0000 */
[----:B------:R-:W-:Y:S02]  /*5350*/  @UP1 UMOV UR7, UR4 ;  /* 0x0000000400071c82 */ /* 0x000fe40008000000 */
[----:B------:R-:W-:Y:S02]  /*5360*/  IMAD.U32 R58, RZ, RZ, UR7 ;  /* 0x00000007ff3a7e24 */ /* 0x000fe4000f8e00ff */
[----:B------:R-:W-:Y:S02]  /*5370*/  @UP1 UMOV UR38, UR6 ;  /* 0x0000000600261c82 */ /* 0x000fe40008000000 */
[----:B------:R-:W-:Y:S01]  /*5380*/  @UP1 UMOV UR37, UR5 ;  /* 0x0000000500251c82 */ /* 0x000fe20008000000 */
[----:B-1----:R-:W-:Y:S05]  /*5390*/  BRA.U !UP0, `(.L_x_89) ;  /* 0x0000000108cc7547 */ /* 0x002fea000b800000 */
[----:B------:R-:W1:Y:S01]  /*53a0*/  LDCU UR12, c[0x0][0xb20] ;  /* 0x00016400ff0c77ac */ /* 0x000e620008000800 */
[----:B------:R-:W-:Y:S02]  /*53b0*/  UIMAD.WIDE.U32 UR4, UR62, UR59, URZ ;  /* 0x0000003b3e0472a5 */ /* 0x000fe4000f8e00ff */
[----:B------:R-:W-:Y:S02]  /*53c0*/  UIMAD.WIDE.U32 UR6, UR63, UR56, URZ ;  /* 0x000000383f0672a5 */ /* 0x000fe4000f8e00ff */
[----:B------:R-:W-:Y:S02]  /*53d0*/  UISETP.NE.AND UP0, UPT, UR58, 0x1, UPT ;  /* 0x000000013a00788c */ /* 0x000fe4000bf05270 */
[----:B------:R-:W-:Y:S02]  /*53e0*/  UIMAD.WIDE.U32 UR8, UR37, UR59, URZ ;  /* 0x0000003b250872a5 */ /* 0x000fe4000f8e00ff */
[----:B------:R-:W-:Y:S02]  /*53f0*/  UIMAD.WIDE.U32 UR10, UR38, UR56, URZ ;  /* 0x00000038260a72a5 */ /* 0x000fe4000f8e00ff */
[----:B------:R-:W-:Y:S02]  /*5400*/  UISETP.NE.AND UP1, UPT, UR41, 0x1, UPT ;  /* 0x000000012900788c */ /* 0x000fe4000bf25270 */
[----:B------:R-:W-:Y:S01]  /*5410*/  UISETP.NE.AND UP2, UPT, UR40, 0x1, UPT ;  /* 0x000000012800788c */ /* 0x000fe2000bf45270 */
[----:B------:R-:W-:Y:S02]  /*5420*/  UMOV UR4, UR5 ;  /* 0x0000000500047c82 */ /* 0x000fe40008000000 */
[----:B-1----:R-:W-:Y:S03]  /*5430*/  USHF.R.U32.HI UR5, URZ, UR12, UR4 ;  /* 0x0000000cff057299 */ /* 0x002fe60008011604 */
[----:B------:R-:W-:Y:S02]  /*5440*/  UMOV UR4, UR7 ;  /* 0x0000000700047c82 */ /* 0x000fe40008000000 */
[----:B------:R-:W-:Y:S02]  /*5450*/  USHF.R.U32.HI UR7, URZ, UR57, UR4 ;  /* 0x00000039ff077299 */ /* 0x000fe40008011604 */
[----:B------:R-:W-:Y:S02]  /*5460*/  USEL UR4, UR62, UR5, !UP0 ;  /* 0x000000053e047287 */ /* 0x000fe4000c000000 */
[----:B------:R-:W-:Y:S01]  /*5470*/  USEL UR7, UR63, UR7, !UP1 ;  /* 0x000000073f077287 */ /* 0x000fe2000c800000 */
[----:B------:R-:W-:Y:S01]  /*5480*/  UMOV UR5, UR9 ;  /* 0x0000000900057c82 */ /* 0x000fe20008000000 */
[----:B------:R-:W-:Y:S02]  /*5490*/  UIMAD.WIDE.U32 UR8, UR4, UR42, URZ ;  /* 0x0000002a040872a5 */ /* 0x000fe4000f8e00ff */
[----:B------:R-:W-:Y:S03]  /*54a0*/  USHF.R.U32.HI UR6, URZ, UR12, UR5 ;  /* 0x0000000cff067299 */ /* 0x000fe60008011605 */
[----:B------:R-:W-:Y:S01]  /*54b0*/  UMOV UR5, UR11 ;  /* 0x0000000b00057c82 */ /* 0x000fe20008000000 */
[----:B------:R-:W-:Y:S02]  /*54c0*/  UIMAD.WIDE.U32 UR10, UR7, UR42, URZ ;  /* 0x0000002a070a72a5 */ /* 0x000fe4000f8e00ff */
[----:B------:R-:W-:Y:S02]  /*54d0*/  USHF.R.U32.HI UR12, URZ, UR57, UR5 ;  /* 0x00000039ff0c7299 */ /* 0x000fe40008011605 */
[----:B------:R-:W-:Y:S01]  /*54e0*/  USEL UR6, UR37, UR6, !UP0 ;  /* 0x0000000625067287 */ /* 0x000fe2000c000000 */
[----:B------:R-:W-:Y:S02]  /*54f0*/  UMOV UR5, UR9 ;  /* 0x0000000900057c82 */ /* 0x000fe40008000000 */
[----:B------:R-:W-:Y:S01]  /*5500*/  UMOV UR10, UR11 ;  /* 0x0000000b000a7c82 */ /* 0x000fe20008000000 */
[----:B------:R-:W-:Y:S02]  /*5510*/  @UP2 USHF.R.U32.HI UR4, URZ, UR43, UR5 ;  /* 0x0000002bff042299 */ /* 0x000fe40008011605 */
[----:B------:R-:W-:Y:S02]  /*5520*/  @UP2 USHF.R.U32.HI UR7, URZ, UR43, UR10 ;  /* 0x0000002bff072299 */ /* 0x000fe4000801160a */
[----:B------:R-:W-:Y:S02]  /*5530*/  UIMAD UR4, UR40, UR4, URZ ;  /* 0x00000004280472a4 */ /* 0x000fe4000f8e02ff */
[----:B------:R-:W-:Y:S02]  /*5540*/  UIMAD.WIDE.U32 UR10, UR6, UR42, URZ ;  /* 0x0000002a060a72a5 */ /* 0x000fe4000f8e00ff */
[----:B------:R-:W-:Y:S02]  /*5550*/  USEL UR5, UR38, UR12, !UP1 ;  /* 0x0000000c26057287 */ /* 0x000fe4000c800000 */
[----:B------:R-:W-:Y:S02]  /*5560*/  UIMAD UR8, UR40, UR7, URZ ;  /* 0x00000007280872a4 */ /* 0x000fe4000f8e02ff */
[----:B------:R-:W-:Y:S03]  /*5570*/  UISETP.GE.AND UP0, UPT, UR6, UR4, UPT ;  /* 0x000000040600728c */ /* 0x000fe6000bf06270 */
[----:B------:R-:W-:Y:S01]  /*5580*/  UMOV UR4, UR11 ;  /* 0x0000000b00047c82 */ /* 0x000fe20008000000 */
[----:B------:R-:W-:Y:S02]  /*5590*/  UISETP.GE.OR UP0, UPT, UR5, UR8, UP0 ;  /* 0x000000080500728c */ /* 0x000fe40008706670 */
[----:B------:R-:W-:Y:S02]  /*55a0*/  USHF.R.U32.HI UR4, URZ, UR43, UR4 ;  /* 0x0000002bff047299 */ /* 0x000fe40008011604 */
[----:B------:R-:W-:Y:S02]  /*55b0*/  UIMAD.WIDE.U32 UR8, UR5, UR42, URZ ;  /* 0x0000002a050872a5 */ /* 0x000fe4000f8e00ff */
[----:B------:R-:W-:Y:S02]  /*55c0*/  USEL UR11, UR6, UR4, !UP2 ;  /* 0x00000004060b7287 */ /* 0x000fe4000d000000 */
[----:B------:R-:W-:Y:S02]  /*55d0*/  UIADD3 UR8, UPT, UPT, -UR5, URZ, URZ ;  /* 0x000000ff05087290 */ /* 0x000fe4000fffe1ff */
[----:B------:R-:W-:Y:S01]  /*55e0*/  UIADD3 UR10, UPT, UPT, -UR11, URZ, URZ ;  /* 0x000000ff0b0a7290 */ /* 0x000fe2000fffe1ff */
[----:B------:R-:W-:Y:S01]  /*55f0*/  @!UP0 UMOV UR4, UR9 ;  /* 0x0000000900048c82 */ /* 0x000fe20008000000 */
[----:B------:R-:W-:Y:S02]  /*5600*/  UIADD3 UR9, UPT, UPT, -UR6, URZ, URZ ;  /* 0x000000ff06097290 */ /* 0x000fe4000fffe1ff */
[----:B------:R-:W-:Y:S02]  /*5610*/  @!UP0 USHF.R.U32.HI UR4, URZ, UR43, UR4 ;  /* 0x0000002bff048299 */ /* 0x000fe40008011604 */
[----:B------:R-:W-:Y:S02]  /*5620*/  UIMAD UR10, UR40, UR10, UR6 ;  /* 0x0000000a280a72a4 */ /* 0x000fe4000f8e0206 */
[----:B------:R-:W-:Y:S04]  /*5630*/  @!UP0 USEL UR4, UR5, UR4, !UP2 ;  /* 0x0000000405048287 */ /* 0x000fe8000d000000 */
[----:B------:R-:W-:Y:S02]  /*5640*/  @!UP0 UIMAD UR10, UR7, UR10, UR4 ;  /* 0x0000000a070a82a4 */ /* 0x000fe4000f8e0204 */
[----:B------:R-:W-:Y:S02]  /*5650*/  @!UP0 UIADD3 UR11, UPT, UPT, UR11, -UR4, URZ ;  /* 0x800000040b0b8290 */ /* 0x000fe4000fffe0ff */
[----:B------:R-:W-:Y:S02]  /*5660*/  UIMAD UR7, UR41, UR8, UR38 ;  /* 0x00000008290772a4 */ /* 0x000fe4000f8e0226 */
[----:B------:R-:W-:Y:S02]  /*5670*/  @!UP0 UIMAD UR6, UR11, UR40, UR5 ;  /* 0x000000280b0682a4 */ /* 0x000fe4000f8e0205 */
[----:B------:R-:W-:Y:S01]  /*5680*/  UIMAD UR4, UR58, UR9, UR37 ;  /* 0x000000093a0472a4 */ /* 0x000fe2000f8e0225 */
[----:B------:R-:W-:Y:S02]  /*5690*/  @!UP0 UMOV UR5, UR10 ;  /* 0x0000000a00058c82 */ /* 0x000fe40008000000 */
[----:B------:R-:W-:Y:S02]  /*56a0*/  UIMAD UR38, UR5, UR41, UR7 ;  /* 0x00000029052672a4 */ /* 0x000fe4000f8e0207 */
[----:B------:R-:W-:Y:S11]  /*56b0*/  UIMAD UR37, UR6, UR58, UR4 ;  /* 0x0000003a062572a4 */ /* 0x000ff6000f8e0204 */
[----:B------:R-:W-:Y:S01]  /*56c0*/  @!UPT UIADD3 URZ, UPT, UPT, URZ, URZ, URZ ;  /* 0x000000fffffff290 */ /* 0x000fe2000fffe0ff */
.L_x_89:
[----:B------:R-:W-:Y:S01]  /*56d0*/  UISETP.NE.AND UP0, UPT, UR39, 0x1, UPT ;  /* 0x000000012700788c */ /* 0x000fe2000bf05270 */
[----:B------:R-:W-:Y:S01]  /*56e0*/  R2UR UR11, R59 ;  /* 0x000000003b0b72ca */ /* 0x000fe200000e0000 */
[----:B------:R-:W-:Y:S01]  /*56f0*/  USHF.L.U32 UR50, UR26, 0x6, URZ ;  /* 0x000000061a327899 */ /* 0x000fe200080006ff */
[----:B------:R-:W-:Y:S01]  /*5700*/  IADD3 R51, PT, PT, R51, 0x1, RZ ;  /* 0x0000000133337810 */ /* 0x000fe20007ffe0ff */
[----:B------:R-:W-:Y:S07]  /*5710*/  USHF.L.U32 UR49, UR30, 0x6, URZ ;  /* 0x000000061e317899 */ /* 0x000fee00080006ff */
[----:B------:R-:W1:Y:S01]  /*5720*/  @!UP0 LDCU.128 UR12, c[0x0][0xb10] ;  /* 0x00016200ff0c87ac */ /* 0x000e620008000c00 */
[----:B------:R-:W2:Y:S01]  /*5730*/  @!UP0 LDCU UR5, c[0x0][0xb0c] ;  /* 0x00016180ff0587ac */ /* 0x000ea20008000800 */
[----:B------:R-:W3:Y:S01]  /*5740*/  @!UP0 LDCU UR10, c[0x0][0xb20] ;  /* 0x00016400ff0a87ac */ /* 0x000ee20008000800 */
[----:B-1----:R-:W-:Y:S02]  /*5750*/  UIMAD.WIDE.U32 UR8, UR38, UR12, URZ ;  /* 0x0000000c260872a5 */ /* 0x002fe4000f8e00ff */
[----:B------:R-:W-:Y:S02]  /*5760*/  UIMAD.WIDE.U32 UR6, UR37, UR15, URZ ;  /* 0x0000000f250672a5 */ /* 0x000fe4000f8e00ff */
[----:B------:R-:W-:Y:S03]  /*5770*/  @!UP0 UISETP.NE.AND UP1, UPT, UR14, 0x1, UPT ;  /* 0x000000010e00888c */ /* 0x000fe6000bf25270 */
[----:B------:R-:W-:Y:S01]  /*5780*/  @!UP0 UMOV UR4, UR9 ;  /* 0x0000000900048c82 */ /* 0x000fe20008000000 */
[----:B--2---:R-:W-:Y:S02]  /*5790*/  @!UP0 UISETP.NE.AND UP2, UPT, UR5, 0x1, UPT ;  /* 0x000000010500888c */ /* 0x004fe4000bf45270 */
[----:B------:R-:W-:Y:S01]  /*57a0*/  @!UP0 USHF.R.U32.HI UR4, URZ, UR13, UR4 ;  /* 0x0000000dff048299 */ /* 0x000fe20008011604 */
[----:B------:R-:W-:Y:S02]  /*57b0*/  @!UP0 UMOV UR6, UR7 ;  /* 0x0000000700068c82 */ /* 0x000fe40008000000 */
[----:B---3--:R-:W-:Y:S02]  /*57c0*/  @!UP0 USHF.R.U32.HI UR6, URZ, UR10, UR6 ;  /* 0x0000000aff068299 */ /* 0x008fe40008011606 */
[----:B------:R-:W-:Y:S02]  /*57d0*/  @!UP0 USEL UR7, UR38, UR4, !UP2 ;  /* 0x0000000426078287 */ /* 0x000fe4000d000000 */
[----:B------:R-:W-:Y:S04]  /*57e0*/  @!UP0 USEL UR6, UR37, UR6, !UP1 ;  /* 0x0000000625068287 */ /* 0x000fe8000c800000 */
[----:B------:R-:W-:Y:S02]  /*57f0*/  @!UP0 UIADD3 UR4, UPT, UPT, -UR7, UR6, URZ ;  /* 0x0000000607048290 */ /* 0x000fe4000fffe1ff */
[----:B------:R-:W-:Y:S02]  /*5800*/  @!UP0 UIADD3 UR6, UPT, UPT, UR7, -UR6, URZ ;  /* 0x8000000607068290 */ /* 0x000fe4000fffe0ff */
[----:B------:R-:W-:Y:S02]  /*5810*/  @!UP0 UIMAD UR38, UR4, UR5, UR38 ;  /* 0x00000005042682a4 */ /* 0x000fe4000f8e0226 */
[----:B------:R-:W-:Y:S02]  /*5820*/  @!UP0 UIMAD UR37, UR6, UR14, UR37 ;  /* 0x0000000e062582a4 */ /* 0x000fe4000f8e0225 */
[----:B------:R-:W-:Y:S09]  /*5830*/  ULOP3.LUT UP0, URZ, UR11, 0x1b0, URZ, 0xc0, !UPT ;  /* 0x000001b00bff7892 */ /* 0x000ff2000f80c0ff */
[----:B------:R-:W-:Y:S05]  /*5840*/  BRA.U !UP0, `(.L_x_90) ;  /* 0x00000001087c7547 */ /* 0x000fea000b800000 */
[----:B------:R-:W1:Y:S01]  /*5850*/  LDCU.64 UR8, c[0x4][0x80] ;  /* 0x01001000ff0877ac */ /* 0x000e620008000a00 */
[----:B------:R-:W-:Y:S01]  /*5860*/  MOV R2, 0x0 ;  /* 0x0000000000027802 */ /* 0x000fe20000000f00 */
[----:B------:R-:W-:Y:S02]  /*5870*/  HFMA2 R12, -RZ, RZ, 0, 5.9604644775390625e-08 ;  /* 0x00000001ff0c7431 */ /* 0x000fe400000001ff */
[----:B------:R-:W-:Y:S01]  /*5880*/  IMAD.MOV.U32 R8, RZ, RZ, 0x70 ;  /* 0x00000070ff087424 */ /* 0x000fe200078e00ff */
[----:B------:R2:W3:Y:S01]  /*5890*/  LDC.64 R14, c[0x4][R2] ;  /* 0x01000000020e7b82 */ /* 0x0004e20000000a00 */
[----:B------:R-:W4:Y:S01]  /*58a0*/  LDCU.64 UR6, c[0x4][0x88] ;  /* 0x01001100ff0677ac */ /* 0x000f220008000a00 */
[----:B------:R-:W-:Y:S01]  /*58b0*/  IMAD.MOV.U32 R13, RZ, RZ, RZ ;  /* 0x000000ffff0d7224 */ /* 0x000fe200078e00ff */
[----:B------:R-:W2:Y:S01]  /*58c0*/  LDCU.64 UR4, c[0x4][0x8] ;  /* 0x01000100ff0477ac */ /* 0x000ea20008000a00 */
[----:B-1----:R-:W-:Y:S01]  /*58d0*/  MOV R5, UR9 ;  /* 0x0000000900057c02 */ /* 0x002fe20008000f00 */
[----:B------:R-:W-:Y:S01]  /*58e0*/  IMAD.U32 R4, RZ, RZ, UR8 ;  /* 0x00000008ff047e24 */ /* 0x000fe2000f8e00ff */
[----:B----4-:R-:W-:Y:S01]  /*58f0*/  MOV R7, UR7 ;  /* 0x0000000700077c02 */ /* 0x010fe20008000f00 */
[----:B------:R-:W-:Y:S01]  /*5900*/  IMAD.U32 R6, RZ, RZ, UR6 ;  /* 0x00000006ff067e24 */ /* 0x000fe2000f8e00ff */
[----:B--2---:R-:W-:Y:S01]  /*5910*/  MOV R11, UR5 ;  /* 0x00000005000b7c02 */ /* 0x004fe20008000f00 */
[----:B------:R-:W-:Y:S02]  /*5920*/  IMAD.U32 R10, RZ, RZ, UR4 ;  /* 0x00000004ff0a7e24 */ /* 0x000fe4000f8e00ff */
[----:B------:R-:W-:Y:S07]  /*5930*/  LEPC R20, `(.L_x_91) ;  /* 0x000000001014794e */ /* 0x000fee0000000000 */
[----:B---3-5:R-:W-:Y:S05]  /*5940*/  CALL.ABS.NOINC R14 ;  /* 0x000000000e007343 */ /* 0x028fea0003c00000 */
.L_x_91:
[----:B------:R-:W1:Y:S01]  /*5950*/  LDCU.64 UR8, c[0x4][0x80] ;  /* 0x01001000ff0877ac */ /* 0x000e620008000a00 */
[----:B------:R-:W2:Y:S01]  /*5960*/  LDC.64 R2, c[0x4][R2] ;  /* 0x0100000002027b82 */ /* 0x000ea20000000a00 */
[----:B------:R-:W-:Y:S02]  /*5970*/  HFMA2 R12, -RZ, RZ, 0, 5.9604644775390625e-08 ;  /* 0x00000001ff0c7431 */ /* 0x000fe400000001ff */
[----:B------:R-:W-:Y:S02]  /*5980*/  IMAD.MOV.U32 R8, RZ, RZ, 0x70 ;  /* 0x00000070ff087424 */ /* 0x000fe400078e00ff */
[----:B------:R-:W-:Y:S01]  /*5990*/  IMAD.MOV.U32 R13, RZ, RZ, RZ ;  /* 0x000000ffff0d7224 */ /* 0x000fe200078e00ff */
[----:B------:R-:W3:Y:S01]  /*59a0*/  LDCU.64 UR6, c[0x4][0x88] ;  /* 0x01001100ff0677ac */ /* 0x000ee20008000a00 */
[----:B------:R-:W4:Y:S01]  /*59b0*/  LDCU.64 UR4, c[0x4][0x8] ;  /* 0x01000100ff0477ac */ /* 0x000f220008000a00 */
[----:B-1----:R-:W-:Y:S02]  /*59c0*/  MOV R4, UR8 ;  /* 0x0000000800047c02 */ /* 0x002fe40008000f00 */
[----:B------:R-:W-:Y:S02]  /*59d0*/  MOV R5, UR9 ;  /* 0x0000000900057c02 */ /* 0x000fe40008000f00 */
[----:B---3--:R-:W-:Y:S01]  /*59e0*/  MOV R7, UR7 ;  /* 0x0000000700077c02 */ /* 0x008fe20008000f00 */
[----:B------:R-:W-:Y:S01]  /*59f0*/  IMAD.U32 R6, RZ, RZ, UR6 ;  /* 0x00000006ff067e24 */ /* 0x000fe2000f8e00ff */
[----:B----4-:R-:W-:Y:S01]  /*5a00*/  MOV R11, UR5 ;  /* 0x00000005000b7c02 */ /* 0x010fe20008000f00 */
[----:B------:R-:W-:Y:S02]  /*5a10*/  IMAD.U32 R10, RZ, RZ, UR4 ;  /* 0x00000004ff0a7e24 */ /* 0x000fe4000f8e00ff */
[----:B------:R-:W-:Y:S07]  /*5a20*/  LEPC R20, `(.L_x_90) ;  /* 0x000000001014794e */ /* 0x000fee0000000000 */
[----:B--2---:R-:W-:Y:S05]  /*5a30*/  CALL.ABS.NOINC R2 ;  /* 0x0000000002007343 */ /* 0x004fea0003c00000 */
.L_x_90:
[----:B------:R-:W-:Y:S02]  /*5a40*/  R2UR UR6, R49 ;  /* 0x00000000310672ca */ /* 0x000fe400000e0000 */
[----:B------:R-:W-:Y:S02]  /*5a50*/  R2UR UR5, R57 ;  /* 0x00000000390572ca */ /* 0x000fe400000e0000 */
[----:B------:R-:W-:Y:S02]  /*5a60*/  R2UR UR4, R56 ;  /* 0x00000000380472ca */ /* 0x000fe400000e0000 */
[----:B------:R-:W-:Y:S02]  /*5a70*/  ISETP.NE.U32.AND P4, PT, R42, RZ, PT ;  /* 0x000000ff2a00720c */ /* 0x000fe40003f85070 */
[----:B------:R-:W-:Y:S02]  /*5a80*/  ISETP.NE.U32.AND P2, PT, RZ, UR60, PT ;  /* 0x0000003cff007c0c */ /* 0x000fe4000bf45070 */
[----:B------:R-:W-:Y:S02]  /*5a90*/  ISETP.NE.AND.EX P4, PT, R43, RZ, PT, P4 ;  /* 0x000000ff2b00720c */ /* 0x000fe40003f85340 */
[----:B------:R-:W-:Y:S01]  /*5aa0*/  ISETP.NE.AND.EX P2, PT, RZ, UR61, PT, P2 ;  /* 0x0000003dff007c0c */ /* 0x000fe2000bf45320 */
[----:B------:R-:W-:Y:S02]  /*5ab0*/  UISETP.NE.AND UP2, UPT, UR6, URZ, UPT ;  /* 0x000000ff0600728c */ /* 0x000fe4000bf45270 */
[----:B------:R-:W-:Y:S04]  /*5ac0*/  UISETP.NE.U32.AND UP0, UPT, UR5, URZ, UPT ;  /* 0x000000ff0500728c */ /* 0x000fe8000bf05070 */
[----:B------:R-:W-:Y:S01]  /*5ad0*/  UISETP.NE.AND.EX UP1, UPT, UR4, URZ, UPT, UP0 ;  /* 0x000000ff0400728c */ /* 0x000fe2000bf25300 */
[----:B------:R-:W-:Y:S01]  /*5ae0*/  PLOP3.LUT P1, PT, PT, PT, UP2, 0x80, 0x8 ;  /* 0x000000000008781c */ /* 0x000fe20003f2f028 */
[----:B------:R-:W-:Y:S03]  /*5af0*/  UPLOP3.LUT UP0, UPT, UPT, UPT, UPT, 0x40, 0x4 ;  /* 0x000000000004789c */ /* 0x000fe60003f0e870 */
[----:B------:R-:W-:Y:S06]  /*5b00*/  @UP2 UPLOP3.LUT UP0, UPT, UPT, UPT, UP1, 0x80, 0x8 ;  /* 0x000000000008289c */ /* 0x000fec0003f0f010 */
[----:B------:R-:W-:Y:S01]  /*5b10*/  PLOP3.LUT P0, PT, PT, PT, UP0, 0x80, 0x8 ;  /* 0x000000000008781c */ /* 0x000fe20003f0f008 */
[----:B------:R-:W-:Y:S01]  /*5b20*/  @!UPT UIADD3 URZ, UPT, UPT, URZ, URZ, URZ ;  /* 0x000000fffffff290 */ /* 0x000fe2000fffe0ff */
[----:B------:R-:W-:Y:S11]  /*5b30*/  BRA.U !UP1, `(.L_x_92) ;  /* 0x0000000109407547 */ /* 0x000ff6000b800000 */
[----:B------:R-:W-:Y:S01]  /*5b40*/  UISETP.NE.U32.AND UP0, UPT, UR60, URZ, UPT ;  /* 0x000000ff3c00728c */ /* 0x000fe2000bf05070 */
[----:B------:R-:W-:Y:S01]  /*5b50*/  R2UR UR6, R57 ;  /* 0x00000000390672ca */ /* 0x000fe200000e0000 */
[----:B------:R-:W1:Y:S01]  /*5b60*/  LDCU.64 UR8, c[0x0][0x358] ;  /* 0x00006b00ff0877ac */ /* 0x000e620008000a00 */
[----:B------:R-:W-:Y:S02]  /*5b70*/  HFMA2 R45, -RZ, RZ, 0, 5.9604644775390625e-08 ;  /* 0x00000001ff2d7431 */ /* 0x000fe400000001ff */
[----:B------:R-:W-:Y:S01]  /*5b80*/  IMAD.MOV.U32 R0, RZ, RZ, 0x1 ;  /* 0x00000001ff007424 */ /* 0x000fe200078e00ff */
[----:B------:R-:W-:Y:S06]  /*5b90*/  UISETP.NE.AND.EX UP0, UPT, UR61, URZ, UPT, UP0 ;  /* 0x000000ff3d00728c */ /* 0x000fec000bf05300 */
[----:B------:R-:W-:Y:S05]  /*5ba0*/  PLOP3.LUT P3, PT, PT, PT, UP0, 0x80, 0x8 ;  /* 0x000000000008781c */ /* 0x000fea0003f6f008 */
[----:B------:R-:W2:Y:S01]  /*5bb0*/  @UP0 LDCU.64 UR4, c[0x0][0x888] ;  /* 0x00011100ff0407ac */ /* 0x000ea20008000a00 */
[----:B------:R-:W-:Y:S07]  /*5bc0*/  @UP0 UIMAD UR6, UR36, UR6, URZ ;  /* 0x00000006240602a4 */ /* 0x000fee000f8e02ff */
[----:B------:R-:W-:Y:S01]  /*5bd0*/  @!P3 PRMT R45, R0, 0x7610, R45 ;  /* 0x00007610002db816 */ /* 0x000fe2000000002d */
[----:B--2---:R-:W-:Y:S06]  /*5be0*/  @UP0 UIMAD.WIDE UR4, UR6, 0x4, UR4 ;  /* 0x00000004060408a5 */ /* 0x004fec000f8e0204 */
[----:B-----5:R-:W-:Y:S02]  /*5bf0*/  IMAD.U32 R26, RZ, RZ, UR4 ;  /* 0x00000004ff1a7e24 */ /* 0x020fe4000f8e00ff */
[----:B------:R-:W-:Y:S03]  /*5c00*/  IMAD.U32 R27, RZ, RZ, UR5 ;  /* 0x00000005ff1b7e24 */ /* 0x000fe6000f8e00ff */
[----:B------:R-:W2:Y:S02]  /*5c10*/  @!UP0 LDCU UR4, c[0x0][0x880] ;  /* 0x00011000ff0487ac */ /* 0x000ea40008000800 */
[----:B-1----:R1:W5:Y:S02]  /*5c20*/  @P3 LDG.E R26, desc[UR8][R26.64] ;  /* 0x000000081a1a3981 */ /* 0x002364000c1e1900 */
[----:B-12---:R-:W-:Y:S02]  /*5c30*/  @!P3 MOV R26, UR4 ;  /* 0x00000004001abc02 */ /* 0x006fe40008000f00 */
.L_x_92:
[----:B------:R-:W-:Y:S05]  /*5c40*/  @!P4 BRA `(.L_x_93) ;  /* 0x000000000024c947 */ /* 0x000fea0003800000 */
[----:B------:R-:W-:Y:S01]  /*5c50*/  ISETP.NE.U32.AND P3, PT, R40, RZ, PT ;  /* 0x000000ff2800720c */ /* 0x000fe20003f65070 */
[----:B------:R-:W1:Y:S03]  /*5c60*/  LDCU.64 UR4, c[0x0][0x358] ;  /* 0x00006b00ff0477ac */ /* 0x000e660008000a00 */
[----:B------:R-:W-:Y:S11]  /*5c70*/  ISETP.NE.AND.EX P3, PT, R41, RZ, PT, P3 ;  /* 0x000000ff2900720c */ /* 0x000ff60003f65330 */
[----:B------:R-:W-:Y:S02]  /*5c80*/  @!UPT UIADD3 URZ, UPT, UPT, URZ, URZ, URZ ;  /* 0x000000fffffff290 */ /* 0x000fe4000fffe0ff */
[----:B------:R-:W2:Y:S01]  /*5c90*/  @P3 LDC.64 R2, c[0x0][0x8a8] ;  /* 0x00022a00ff023b82 */ /* 0x000ea20000000a00 */
[----:B------:R-:W-:Y:S04]  /*5ca0*/  @P3 IMAD R0, R42, UR36, RZ ;  /* 0x000000242a003c24 */ /* 0x000fe8000f8e02ff */
[----:B--2---:R-:W-:Y:S05]  /*5cb0*/  @P3 IMAD.WIDE R2, R0, 0x4, R2 ;  /* 0x0000000400023825 */ /* 0x004fea00078e0202 */
[----:B-1---5:R1:W5:Y:S02]  /*5cc0*/  @P3 LDG.E R24, desc[UR4][R2.64] ;  /* 0x0000000402183981 */ /* 0x022364000c1e1900 */
[----:B-1----:R-:W2:Y:S02]  /*5cd0*/  @!P3 LDC R24, c[0x0][0x8a0] ;  /* 0x00022800ff18bb82 */ /* 0x002ea40000000800 */
.L_x_93:
[----:B-----5:R-:W-:Y:S01]  /*5ce0*/  FSETP.NEU.AND P3, PT, R26, RZ, PT ;  /* 0x000000ff1a00720b */ /* 0x020fe20003f6d000 */
[----:B------:R-:W-:Y:S01]  /*5cf0*/  IMAD.U32 R2, RZ, RZ, UR46 ;  /* 0x0000002eff027e24 */ /* 0x000fe2000f8e00ff */
[----:B------:R-:W-:Y:S01]  /*5d00*/  SEL R5, RZ, 0xffffffff, P2 ;  /* 0xffffffffff057807 */ /* 0x000fe20001000000 */
[----:B------:R-:W-:Y:S01]  /*5d10*/  ULOP3.LUT UR4, UR55, 0x1, URZ, 0x3c, !UPT ;  /* 0x0000000137047892 */ /* 0x000fe2000f8e3cff */
[----:B------:R-:W-:Y:S01]  /*5d20*/  @P1 LOP3.LUT P2, RZ, R45, 0xff, RZ, 0xc0, !PT ;  /* 0x000000ff2dff1812 */ /* 0x000fe2000784c0ff */
[----:B------:R-:W-:Y:S01]  /*5d30*/  BSSY B1, `(.L_x_94) ;  /* 0x000003d000017945 */ /* 0x000fe20003800000 */
[----:B------:R-:W-:Y:S01]  /*5d40*/  @P1 SEL R0, RZ, 0xffffffff, P3 ;  /* 0xffffffffff001807 */ /* 0x000fe20001800000 */
[----:B------:R-:W-:Y:S01]  /*5d50*/  IMAD.MOV.U32 R65, RZ, RZ, 0x1 ;  /* 0x00000001ff417424 */ /* 0x000fe200078e00ff */
[----:B------:R-:W-:Y:S01]  /*5d60*/  LEA R2, R2, UR44, 0x3 ;  /* 0x0000002c02027c11 */ /* 0x000fe2000f8e18ff */
[----:B------:R-:W-:Y:S01]  /*5d70*/  IMAD.U32 R63, RZ, RZ, UR4 ;  /* 0x00000004ff3f7e24 */ /* 0x000fe2000f8e00ff */
[----:B------:R-:W-:Y:S01]  /*5d80*/  @P0 SEL R0, R5, R0, !P2 ;  /* 0x0000000005000207 */ /* 0x000fe20005000000 */
[----:B------:R-:W-:Y:S01]  /*5d90*/  IMAD.U32 R64, RZ, RZ, UR46 ;  /* 0x0000002eff407e24 */ /* 0x000fe2000f8e00ff */
[----:B------:R-:W-:Y:S02]  /*5da0*/  LEA R27, R22, UR44, 0x3 ;  /* 0x0000002c161b7c11 */ /* 0x000fe4000f8e18ff */
[----:B------:R-:W-:Y:S02]  /*5db0*/  CS2R R38, SRZ ;  /* 0x0000000000267805 */ /* 0x000fe4000001ff00 */
[----:B------:R-:W-:Y:S02]  /*5dc0*/  @P1 LOP3.LUT R0, R0, 0x1, RZ, 0xc0, !PT ;  /* 0x0000000100001812 */ /* 0x000fe400078ec0ff */
[----:B------:R-:W-:Y:S02]  /*5dd0*/  CS2R R36, SRZ ;  /* 0x0000000000247805 */ /* 0x000fe4000001ff00 */
[----:B------:R-:W-:Y:S02]  /*5de0*/  SHF.L.U32 R3, R53, 0x1f, RZ ;  /* 0x0000001f35037819 */ /* 0x000fe400000006ff */
[----:B------:R-:W-:Y:S02]  /*5df0*/  CS2R R30, SRZ ;  /* 0x00000000001e7805 */ /* 0x000fe4000001ff00 */
[----:B------:R-:W-:Y:S02]  /*5e00*/  ISETP.NE.U32.OR P5, PT, R0, 0x1, !P1 ;  /* 0x000000010000780c */ /* 0x000fe40004fa5470 */
[----:B------:R-:W-:Y:S02]  /*5e10*/  CS2R R28, SRZ ;  /* 0x00000000001c7805 */ /* 0x000fe4000001ff00 */
[----:B------:R-:W-:Y:S02]  /*5e20*/  PLOP3.LUT P2, PT, PT, PT, UP1, 0x80, 0x8 ;  /* 0x000000000008781c */ /* 0x000fe40003f4f018 */
[----:B------:R-:W-:Y:S02]  /*5e30*/  LEA.HI R25, R22, R22, RZ, 0x1 ;  /* 0x0000001616197211 */ /* 0x000fe400078f08ff */
[----:B------:R-:W-:Y:S02]  /*5e40*/  LOP3.LUT P4, R50, R45, 0xff, RZ, 0xc0, !PT ;  /* 0x000000ff2d327812 */ /* 0x000fe4000788c0ff */
[----:B------:R-:W-:Y:S02]  /*5e50*/  SEL R4, RZ, 0xffffffff, P3 ;  /* 0xffffffffff047807 */ /* 0x000fe40001800000 */
[----:B------:R-:W-:Y:S02]  /*5e60*/  P2R R61, PR, RZ, 0x20 ;  /* 0x00000020ff3d7803 */ /* 0x000fe40000000000 */
[----:B------:R-:W-:Y:S03]  /*5e70*/  @P5 SHF.L.U32 R0, R63, 0x1f, RZ ;  /* 0x0000001f3f005819 */ /* 0x000fe600000006ff */
[----:B------:R-:W-:Y:S01]  /*5e80*/  @P2 SEL R4, R5, R4, !P4 ;  /* 0x0000000405042207 */ /* 0x000fe20006000000 */
[----:B------:R1:W3:Y:S03]  /*5e90*/  @P5 SYNCS.PHASECHK.TRANS64.TRYWAIT P1, [R2+URZ+0x50], R0 ;  /* 0x00005000020055a7 */ /* 0x0002e600080211ff */
[----:B------:R-:W-:Y:S04]  /*5ea0*/  LOP3.LUT R4, R4, 0x1, RZ, 0xc0, !PT ;  /* 0x0000000104047812 */ /* 0x000fe800078ec0ff */
[----:B------:R-:W-:Y:S04]  /*5eb0*/  ISETP.NE.U32.AND P2, PT, R4, 0x1, PT ;  /* 0x000000010400780c */ /* 0x000fe80003f45070 */
[----:B------:R-:W-:Y:S01]  /*5ec0*/  P2R R66, PR, RZ, 0x4 ;  /* 0x00000004ff427803 */ /* 0x000fe20000000000 */
[----:B------:R4:W2:Y:S01]  /*5ed0*/  SYNCS.PHASECHK.TRANS64.TRYWAIT P0, [R27+URZ+0xb0], R3 ;  /* 0x0000b0031b0075a7 */ /* 0x0008a200080011ff */
[C---:B-1----:R-:W-:Y:S01]  /*5ee0*/  IMAD.SHL.U32 R0, R25.reuse, 0x20, RZ ;  /* 0x0000002019007824 */ /* 0x042fe200078e00ff */
[----:B------:R-:W-:Y:S04]  /*5ef0*/  LOP3.LUT R25, R25, 0xffe, RZ, 0xc0, !PT ;  /* 0x00000ffe19197812 */ /* 0x000fe800078ec0ff */
[----:B------:R-:W-:Y:S01]  /*5f00*/  LOP3.LUT R0, R0, 0xffffffc0, RZ, 0xc0, !PT ;  /* 0xffffffc000007812 */ /* 0x000fe200078ec0ff */
[----:B------:R-:W-:Y:S04]  /*5f10*/  IMAD.IADD R25, R22, 0x1, -R25 ;  /* 0x0000000116197824 */ /* 0x000fe800078e0a19 */
[----:B------:R-:W-:Y:S04]  /*5f20*/  IMAD.IADD R0, R23, 0x1, R0 ;  /* 0x0000000117007824 */ /* 0x000fe800078e0200 */
[----:B------:R-:W-:Y:S01]  /*5f30*/  IMAD R25, R25, 0x100000, R0 ;  /* 0x0010000019197824 */ /* 0x000fe200078e0200 */
[----:B---3--:R-:W-:Y:S01]  /*5f40*/  @P5 SEL R65, RZ, 0x1, !P1 ;  /* 0x00000001ff415807 */ /* 0x008fe20004800000 */
[----:B----4-:R-:W-:Y:S06]  /*5f50*/  @!P5 BRA `(.L_x_95) ;  /* 0x000000000068d947 */ /* 0x010fec0003800000 */
[----:B------:R-:W-:Y:S01]  /*5f60*/  HFMA2 R31, -RZ, RZ, 0, 0 ;  /* 0x00000000ff1f7431 */ /* 0x000fe200000001ff */
[----:B------:R-:W-:Y:S01]  /*5f70*/  ISETP.NE.AND P1, PT, R65, RZ, PT ;  /* 0x000000ff4100720c */ /* 0x000fe20003f25270 */
[----:B------:R-:W-:Y:S01]  /*5f80*/  IMAD.U32 R0, RZ, RZ, UR46 ;  /* 0x0000002eff007e24 */ /* 0x000fe2000f8e00ff */
[----:B------:R-:W-:Y:S11]  /*5f90*/  BSSY B0, `(.L_x_96) ;  /* 0x0000005000007945 */ /* 0x000ff60003800000 */
[----:B------:R-:W-:Y:S05]  /*5fa0*/  @P1 BRA `(.L_x_97) ;  /* 0x00000000000c1947 */ /* 0x000fea0003800000 */
[----:B------:R-:W-:Y:S04]  /*5fb0*/  SHF.L.U32 R4, R63, 0x1f, RZ ;  /* 0x0000001f3f047819 */ /* 0x000fe800000006ff */
[----:B------:R-:W1:Y:S02]  /*5fc0*/  SYNCS.PHASECHK.TRANS64.TRYWAIT P1, [R2+URZ+0x50], R4 ;  /* 0x00005004020075a7 */ /* 0x000e6400080211ff */
[----:B-1----:R-:W-:Y:S05]  /*5fd0*/  @!P1 BRA `(.L_x_98) ;  /* 0x0000001c00cc9947 */ /* 0x002fea0003800000 */
.L_x_97:
[----:B------:R-:W-:Y:S05]  /*5fe0*/  BSYNC B0 ;  /* 0x0000000000007941 */ /* 0x000fea0003800000 */
.L_x_96:
[----:B------:R-:W-:Y:S01]  /*5ff0*/  ISETP.NE.AND P1, PT, R66, RZ, PT ;  /* 0x000000ff4200720c */ /* 0x000fe20003f25270 */
[----:B------:R-:W-:Y:S01]  /*6000*/  IMAD.MOV.U32 R30, RZ, RZ, RZ ;  /* 0x000000ffff1e7224 */ /* 0x000fe200078e00ff */
[----:B------:R-:W-:Y:S02]  /*6010*/  CS2R R28, SRZ ;  /* 0x00000000001c7805 */ /* 0x000fe4000001ff00 */
[----:B------:R-:W-:Y:S02]  /*6020*/  CS2R R38, SRZ ;  /* 0x0000000000267805 */ /* 0x000fe4000001ff00 */
[----:B------:R-:W-:Y:S07]  /*6030*/  CS2R R36, SRZ ;  /* 0x0000000000247805 */ /* 0x000fee000001ff00 */
[----:B-1----:R-:W-:Y:S01]  /*6040*/  @P1 IMAD R2, R0, 0x800, R44 ;  /* 0x0000080000021824 */ /* 0x002fe200078e022c */
[----:B------:R-:W-:Y:S05]  /*6050*/  @P1 WARPSYNC.ALL ;  /* 0x0000000000001948 */ /* 0x000fea0003800000 */
[----:B------:R-:W-:Y:S01]  /*6060*/  @P1 LEA R2, R2, UR44, 0x1 ;  /* 0x0000002c02021c11 */ /* 0x000fe2000f8e08ff */
[----:B------:R-:W-:Y:S04]  /*6070*/  UIADD3 UR4, UPT, UPT, UR46, 0x1, URZ ;  /* 0x000000012e047890 */ /* 0x000fe8000fffe0ff */
[----:B------:R1:W3:Y:S01]  /*6080*/  @P1 LDSM.16.M88.4 R28, [R2+0x200] ;  /* 0x00020000021c183b */ /* 0x0002e20000000200 */
[----:B------:R-:W-:Y:S01]  /*6090*/  UISETP.NE.AND UP0, UPT, UR4, 0x3, UPT ;  /* 0x000000030400788c */ /* 0x000fe2000bf05270 */
[----:B------:R-:W-:Y:S03]  /*60a0*/  @P1 IMAD R0, R54, 0x2, R2 ;  /* 0x0000000236001824 */ /* 0x000fe600078e0202 */
[----:B------:R-:W-:Y:S02]  /*60b0*/  USEL UR5, URZ, 0x1, UP0 ;  /* 0x00000001ff057887 */ /* 0x000fe40008000000 */
[----:B------:R1:W4:Y:S01]  /*60c0*/  @P1 LDSM.16.M88.4 R36, [R0+0x200] ;  /* 0x000200000024183b */ /* 0x0003220000000200 */
[----:B------:R-:W-:Y:S03]  /*60d0*/  USEL UR4, UR4, URZ, UP0 ;  /* 0x000000ff04047287 */ /* 0x000fe60008000000 */
[----:B------:R-:W-:Y:S03]  /*60e0*/  LOP3.LUT R63, R63, UR5, RZ, 0x3c, !PT ;  /* 0x000000053f3f7c12 */ /* 0x000fe6000f8e3cff */
[----:B------:R-:W-:Y:S02]  /*60f0*/  IMAD.U32 R64, RZ, RZ, UR4 ;  /* 0x00000004ff407e24 */ /* 0x000fe4000f8e00ff */
.L_x_95:
[----:B------:R-:W-:Y:S05]  /*6100*/  BSYNC B1 ;  /* 0x0000000000017941 */ /* 0x000fea0003800000 */
.L_x_94:
[----:B-1----:R-:W-:Y:S04]  /*6110*/  SHF.R.U32.HI R0, RZ, 0x15, R25 ;  /* 0x00000015ff007819 */ /* 0x002fe80000011619 */
[----:B------:R-:W-:Y:S01]  /*6120*/  LOP3.LUT P1, RZ, R0, 0x3, R46, 0x48, !PT ;  /* 0x0000000300ff7812 */ /* 0x000fe2000782482e */
[----:B------:R-:W-:Y:S01]  /*6130*/  @!UPT UIADD3 URZ, UPT, UPT, URZ, URZ, URZ ;  /* 0x000000fffffff290 */ /* 0x000fe2000fffe0ff */
[----:B--2---:R-:W-:Y:S11]  /*6140*/  @P0 BRA `(.L_x_99) ;  /* 0x0000000000080947 */ /* 0x004ff60003800000 */
[----:B------:R-:W1:Y:S02]  /*6150*/  SYNCS.PHASECHK.TRANS64.TRYWAIT P0, [R27+URZ+0xb0], R3 ;  /* 0x0000b0031b0075a7 */ /* 0x000e6400080011ff */
[----:B-1----:R-:W-:Y:S05]  /*6160*/  @!P0 BRA `(.L_x_100) ;  /* 0x0000001c007c8947 */ /* 0x002fea0003800000 */
.L_x_99:
[----:B------:R-:W-:Y:S05]  /*6170*/  @!P1 BRA `(.L_x_101) ;  /* 0x0000000000409947 */ /* 0x000fea0003800000 */
[----:B------:R-:W2:Y:S01]  /*6180*/  LDCU.64 UR8, c[0x4][0x70] ;  /* 0x01000e00ff0877ac */ /* 0x000ea20008000a00 */
[----:B-1----:R-:W-:Y:S01]  /*6190*/  MOV R3, 0x0 ;  /* 0x0000000000037802 */ /* 0x002fe20000000f00 */
[----:B------:R-:W-:Y:S02]  /*61a0*/  HFMA2 R12, -RZ, RZ, 0, 5.9604644775390625e-08 ;  /* 0x00000001ff0c7431 */ /* 0x000fe400000001ff */
[----:B------:R-:W-:Y:S02]  /*61b0*/  IMAD.MOV.U32 R8, RZ, RZ, 0x192 ;  /* 0x00000192ff087424 */ /* 0x000fe400078e00ff */
[----:B------:R-:W-:Y:S01]  /*61c0*/  IMAD.MOV.U32 R13, RZ, RZ, RZ ;  /* 0x000000ffff0d7224 */ /* 0x000fe200078e00ff */
[----:B------:R-:W1:Y:S01]  /*61d0*/  LDCU.64 UR6, c[0x4][0x78] ;  /* 0x01000f00ff0677ac */ /* 0x000e620008000a00 */
[----:B------:R-:W3:Y:S01]  /*61e0*/  LDC.64 R2, c[0x4][R3] ;  /* 0x0100000003027b82 */ /* 0x000ee20000000a00 */
[----:B------:R-:W5:Y:S01]  /*61f0*/  LDCU.64 UR4, c[0x4][0x10] ;  /* 0x01000200ff0477ac */ /* 0x000f620008000a00 */
[----:B--2---:R-:W-:Y:S01]  /*6200*/  MOV R5, UR9 ;  /* 0x0000000900057c02 */ /* 0x004fe20008000f00 */
[----:B------:R-:W-:Y:S01]  /*6210*/  IMAD.U32 R4, RZ, RZ, UR8 ;  /* 0x00000008ff047e24 */ /* 0x000fe2000f8e00ff */
[----:B-1----:R-:W-:Y:S01]  /*6220*/  MOV R7, UR7 ;  /* 0x0000000700077c02 */ /* 0x002fe20008000f00 */
[----:B------:R-:W-:Y:S01]  /*6230*/  IMAD.U32 R6, RZ, RZ, UR6 ;  /* 0x00000006ff067e24 */ /* 0x000fe2000f8e00ff */
[----:B-----5:R-:W-:Y:S01]  /*6240*/  MOV R11, UR5 ;  /* 0x00000005000b7c02 */ /* 0x020fe20008000f00 */
[----:B------:R-:W-:Y:S02]  /*6250*/  IMAD.U32 R10, RZ, RZ, UR4 ;  /* 0x00000004ff0a7e24 */ /* 0x000fe4000f8e00ff */
[----:B------:R-:W-:Y:S07]  /*6260*/  LEPC R20, `(.L_x_101) ;  /* 0x000000001014794e */ /* 0x000fee0000000000 */
[----:B---34-:R-:W-:Y:S05]  /*6270*/  CALL.ABS.NOINC R2 ;  /* 0x0000000002007343 */ /* 0x018fea0003c00000 */
.L_x_101:
[----:B-1-3--:R-:W-:Y:S01]  /*6280*/  SHF.L.U32 R3, R28, 0x10, RZ ;  /* 0x000000101c037819 */ /* 0x00afe200000006ff */
[----:B------:R-:W-:Y:S05]  /*6290*/  WARPSYNC.ALL ;  /* 0x0000000000007948 */ /* 0x000fea0003800000 */
[----:B------:R-:W-:Y:S01]  /*62a0*/  R2UR UR4, R25 ;  /* 0x00000000190472ca */ /* 0x000fe200000e0000 */
[----:B------:R-:W-:Y:S01]  /*62b0*/  BSSY.RECONVERGENT B0, `(.L_x_102) ;  /* 0x0000051000007945 */ /* 0x000fe20003800200 */
[----:B------:R-:W-:Y:S02]  /*62c0*/  SHF.L.U32 R20, R30, 0x10, RZ ;  /* 0x000000101e147819 */ /* 0x000fe400000006ff */
[----:B------:R-:W-:Y:S02]  /*62d0*/  SHF.L.U32 R62, R54, 0x1, RZ ;  /* 0x00000001363e7819 */ /* 0x000fe400000006ff */
[----:B------:R-:W-:Y:S07]  /*62e0*/  ISETP.NE.AND P0, PT, R55, RZ, PT ;  /* 0x000000ff3700720c */ /* 0x000fee0003f05270 */
[----:B------:R-:W1:Y:S02]  /*62f0*/  LDTM.16dp256bit.x4 R4, tmem[UR4] ;  /* 0x00000004000479ee */ /* 0x000e640008120000 */
[----:B-1----:R-:W-:Y:S01]  /*6300*/  FMUL R0, R24, R4 ;  /* 0x0000000418007220 */ /* 0x002fe20000400000 */
[----:B------:R-:W-:Y:S01]  /*6310*/  LOP3.LUT R4, R28, 0xffff0000, RZ, 0xc0, !PT ;  /* 0xffff00001c047812 */ /* 0x000fe200078ec0ff */
[----:B------:R-:W-:Y:S01]  /*6320*/  FMUL R2, R24, R5 ;  /* 0x0000000518027220 */ /* 0x000fe20000400000 */
[C---:B------:R-:W-:Y:S01]  /*6330*/  SHF.L.U32 R5, R29.reuse, 0x10, RZ ;  /* 0x000000101d057819 */ /* 0x040fe200000006ff */
[----:B------:R-:W-:Y:S01]  /*6340*/  FFMA R0, R26, R3, R0 ;  /* 0x000000031a007223 */ /* 0x000fe20000000000 */
[----:B------:R-:W-:Y:S01]  /*6350*/  FMUL R3, R24, R6 ;  /* 0x0000000618037220 */ /* 0x000fe20000400000 */
[----:B------:R-:W-:Y:S01]  /*6360*/  LOP3.LUT R6, R29, 0xffff0000, RZ, 0xc0, !PT ;  /* 0xffff00001d067812 */ /* 0x000fe200078ec0ff */
[----:B------:R-:W-:Y:S01]  /*6370*/  FFMA R2, R26, R4, R2 ;  /* 0x000000041a027223 */ /* 0x000fe20000000002 */
[----:B------:R-:W-:Y:S01]  /*6380*/  FMUL R7, R24, R7 ;  /* 0x0000000718077220 */ /* 0x000fe20000400000 */
[----:B------:R-:W-:Y:S01]  /*6390*/  FFMA R3, R26, R5, R3 ;  /* 0x000000051a037223 */ /* 0x000fe20000000003 */
[C---:B------:R-:W-:Y:S01]  /*63a0*/  FMUL R4, R24.reuse, R8 ;  /* 0x0000000818047220 */ /* 0x040fe20000400000 */
[----:B------:R-:W-:Y:S01]  /*63b0*/  FMUL R5, R24, R9 ;  /* 0x0000000918057220 */ /* 0x000fe20000400000 */
[----:B------:R-:W-:Y:S01]  /*63c0*/  F2FP.BF16.F32.PACK_AB R32, R2, R0 ;  /* 0x000000000220723e */ /* 0x000fe200000010ff */
[----:B------:R-:W-:Y:S01]  /*63d0*/  FFMA R7, R26, R6, R7 ;  /* 0x000000061a077223 */ /* 0x000fe20000000007 */
[----:B------:R-:W-:Y:S01]  /*63e0*/  LOP3.LUT R0, R30, 0xffff0000, RZ, 0xc0, !PT ;  /* 0xffff00001e007812 */ /* 0x000fe200078ec0ff */
[----:B------:R-:W-:Y:S01]  /*63f0*/  FFMA R4, R26, R20, R4 ;  /* 0x000000141a047223 */ /* 0x000fe20000000004 */
[----:B------:R-:W-:Y:S01]  /*6400*/  SHF.L.U32 R2, R31, 0x10, RZ ;  /* 0x000000101f027819 */ /* 0x000fe200000006ff */
[----:B------:R-:W-:Y:S01]  /*6410*/  FMUL R6, R24, R10 ;  /* 0x0000000a18067220 */ /* 0x000fe20000400000 */
[----:B------:R-:W-:Y:S01]  /*6420*/  F2FP.BF16.F32.PACK_AB R33, R7, R3 ;  /* 0x000000030721723e */ /* 0x000fe200000010ff */
[C---:B------:R-:W-:Y:S01]  /*6430*/  FFMA R5, R26.reuse, R0, R5 ;  /* 0x000000001a057223 */ /* 0x040fe20000000005 */
[----:B------:R-:W-:Y:S01]  /*6440*/  LOP3.LUT R3, R31, 0xffff0000, RZ, 0xc0, !PT ;  /* 0xffff00001f037812 */ /* 0x000fe200078ec0ff */
[----:B------:R-:W-:Y:S01]  /*6450*/  FFMA R6, R26, R2, R6 ;  /* 0x000000021a067223 */ /* 0x000fe20000000006 */
[----:B----4-:R-:W-:Y:S01]  /*6460*/  SHF.L.U32 R7, R36, 0x10, RZ ;  /* 0x0000001024077819 */ /* 0x010fe200000006ff */
[----:B------:R-:W-:Y:S01]  /*6470*/  FMUL R11, R24, R11 ;  /* 0x0000000b180b7220 */ /* 0x000fe20000400000 */
[----:B------:R-:W-:Y:S01]  /*6480*/  LOP3.LUT R0, R36, 0xffff0000, RZ, 0xc0, !PT ;  /* 0xffff000024007812 */ /* 0x000fe200078ec0ff */
[C---:B------:R-:W-:Y:S01]  /*6490*/  FMUL R8, R24.reuse, R12 ;  /* 0x0000000c18087220 */ /* 0x040fe20000400000 */
[----:B------:R-:W-:Y:S01]  /*64a0*/  SHF.L.U32 R2, R37, 0x10, RZ ;  /* 0x0000001025027819 */ /* 0x000fe200000006ff */
[----:B------:R-:W-:Y:S01]  /*64b0*/  FMUL R9, R24, R13 ;  /* 0x0000000d18097220 */ /* 0x000fe20000400000 */
[----:B------:R-:W-:Y:S01]  /*64c0*/  F2FP.BF16.F32.PACK_AB R34, R5, R4 ;  /* 0x000000040522723e */ /* 0x000fe200000010ff */
[C---:B------:R-:W-:Y:S01]  /*64d0*/  FFMA R11, R26.reuse, R3, R11 ;  /* 0x000000031a0b7223 */ /* 0x040fe2000000000b */
[----:B------:R-:W-:Y:S01]  /*64e0*/  MOV R5, UR46 ;  /* 0x0000002e00057c02 */ /* 0x000fe20008000f00 */
[C---:B------:R-:W-:Y:S01]  /*64f0*/  FFMA R8, R26.reuse, R7, R8 ;  /* 0x000000071a087223 */ /* 0x040fe20000000008 */
[----:B------:R-:W-:Y:S01]  /*6500*/  SHF.L.U32 R3, R39, 0x10, RZ ;  /* 0x0000001027037819 */ /* 0x000fe200000006ff */
[----:B------:R-:W-:Y:S01]  /*6510*/  FFMA R9, R26, R0, R9 ;  /* 0x000000001a097223 */ /* 0x000fe20000000009 */
[----:B------:R-:W-:Y:S01]  /*6520*/  LOP3.LUT R0, R37, 0xffff0000, RZ, 0xc0, !PT ;  /* 0xffff000025007812 */ /* 0x000fe200078ec0ff */
[C---:B------:R-:W-:Y:S01]  /*6530*/  FMUL R10, R24.reuse, R14 ;  /* 0x0000000e180a7220 */ /* 0x040fe20000400000 */
[----:B------:R-:W-:Y:S01]  /*6540*/  LOP3.LUT R4, R39, 0xffff0000, RZ, 0xc0, !PT ;  /* 0xffff000027047812 */ /* 0x000fe200078ec0ff */
[C---:B------:R-:W-:Y:S01]  /*6550*/  FMUL R15, R24.reuse, R15 ;  /* 0x0000000f180f7220 */ /* 0x040fe20000400000 */
[----:B------:R-:W-:Y:S01]  /*6560*/  FMUL R12, R24, R16 ;  /* 0x00000010180c7220 */ /* 0x000fe20000400000 */
[----:B------:R-:W-:Y:S01]  /*6570*/  FFMA R10, R26, R2, R10 ;  /* 0x000000021a0a7223 */ /* 0x000fe2000000000a */
[----:B------:R-:W-:Y:S01]  /*6580*/  LOP3.LUT R2, R38, 0xffff0000, RZ, 0xc0, !PT ;  /* 0xffff000026027812 */ /* 0x000fe200078ec0ff */
[----:B------:R-:W-:Y:S01]  /*6590*/  FFMA R15, R26, R0, R15 ;  /* 0x000000001a0f7223 */ /* 0x000fe2000000000f */
[----:B------:R-:W-:Y:S01]  /*65a0*/  SHF.L.U32 R0, R38, 0x10, RZ ;  /* 0x0000001026007819 */ /* 0x000fe200000006ff */
[C---:B------:R-:W-:Y:S01]  /*65b0*/  FMUL R13, R24.reuse, R17 ;  /* 0x00000011180d7220 */ /* 0x040fe20000400000 */
[C---:B------:R-:W-:Y:S01]  /*65c0*/  FMUL R14, R24.reuse, R18 ;  /* 0x00000012180e7220 */ /* 0x040fe20000400000 */
[----:B------:R-:W-:Y:S01]  /*65d0*/  FMUL R19, R24, R19 ;  /* 0x0000001318137220 */ /* 0x000fe20000400000 */
[----:B------:R-:W-:Y:S01]  /*65e0*/  LEA R5, R5, R44, 0xb ;  /* 0x0000002c05057211 */ /* 0x000fe200078e58ff */
[C---:B------:R-:W-:Y:S01]  /*65f0*/  FFMA R12, R26.reuse, R0, R12 ;  /* 0x000000001a0c7223 */ /* 0x040fe2000000000c */
[C---:B------:R-:W-:Y:S01]  /*6600*/  FFMA R13, R26.reuse, R2, R13 ;  /* 0x000000021a0d7223 */ /* 0x040fe2000000000d */
[C---:B------:R-:W-:Y:S01]  /*6610*/  FFMA R14, R26.reuse, R3, R14 ;  /* 0x000000031a0e7223 */ /* 0x040fe2000000000e */
[----:B------:R-:W-:Y:S01]  /*6620*/  FFMA R19, R26, R4, R19 ;  /* 0x000000041a137223 */ /* 0x000fe20000000013 */
[----:B------:R-:W-:Y:S02]  /*6630*/  F2FP.BF16.F32.PACK_AB R35, R11, R6 ;  /* 0x000000060b23723e */ /* 0x000fe400000010ff */
[----:B------:R-:W-:Y:S02]  /*6640*/  LEA R5, R5, UR44, 0x1 ;  /* 0x0000002c05057c11 */ /* 0x000fe4000f8e08ff */
[----:B------:R-:W-:Y:S02]  /*6650*/  F2FP.BF16.F32.PACK_AB R8, R9, R8 ;  /* 0x000000080908723e */ /* 0x000fe400000010ff */
[----:B------:R-:W-:Y:S01]  /*6660*/  F2FP.BF16.F32.PACK_AB R9, R15, R10 ;  /* 0x0000000a0f09723e */ /* 0x000fe200000010ff */
[----:B------:R1:W-:Y:S01]  /*6670*/  STSM.16.M88.4 [R5+0x200], R32 ;  /* 0x0002002005007844 */ /* 0x0003e20000000200 */
[----:B------:R-:W-:Y:S02]  /*6680*/  F2FP.BF16.F32.PACK_AB R10, R13, R12 ;  /* 0x0000000c0d0a723e */ /* 0x000fe400000010ff */
[----:B------:R-:W-:Y:S02]  /*6690*/  F2FP.BF16.F32.PACK_AB R11, R19, R14 ;  /* 0x0000000e130b723e */ /* 0x000fe400000010ff */
[----:B------:R-:W-:Y:S05]  /*66a0*/  IADD3 R0, PT, PT, R62, 0x200, R5 ;  /* 0x000002003e007810 */ /* 0x000fea0007ffe005 */
[----:B------:R1:W-:Y:S01]  /*66b0*/  STSM.16.M88.4 [R0], R8 ;  /* 0x0000000800007844 */ /* 0x0003e20000000200 */
[----:B------:R-:W-:Y:S01]  /*66c0*/  @!PT LDS RZ, [RZ] ;  /* 0x00000000fffff984 */ /* 0x000fe20000000800 */
[----:B------:R-:W-:Y:S01]  /*66d0*/  @!PT LDS RZ, [RZ] ;  /* 0x00000000fffff984 */ /* 0x000fe20000000800 */
[----:B------:R-:W-:Y:S01]  /*66e0*/  @!PT LDS RZ, [RZ] ;  /* 0x00000000fffff984 */ /* 0x000fe20000000800 */
[----:B------:R-:W-:Y:S01]  /*66f0*/  @!PT LDS RZ, [RZ] ;  /* 0x00000000fffff984 */ /* 0x000fe20000000800 */
[----:B------:R2:W-:Y:S07]  /*6700*/  MEMBAR.ALL.CTA ;  /* 0x0000000000007992 */ /* 0x0005ee0000008000 */
[----:B--2---:R-:W2:Y:S02]  /*6710*/  FENCE.VIEW.ASYNC.S ;  /* 0x00000000000073c6 */ /* 0x004ea40000000000 */
[----:B--2---:R-:W-:Y:S06]  /*6720*/  BAR.SYNC.DEFER_BLOCKING 0x1, 0x80 ;  /* 0x0042000000007b1d */ /* 0x004fec0000010000 */
[----:B------:R-:W-:Y:S05]  /*6730*/  @P0 BRA `(.L_x_103) ;  /* 0x0000000000200947 */ /* 0x000fea0003800000 */
[----:B------:R-:W2:Y:S01]  /*6740*/  LDCU.64 UR6, c[0x0][0x348] ;  /* 0x00006900ff0677ac */ /* 0x000ea20008000a00 */
[----:B------:R-:W-:Y:S01]  /*6750*/  ULEA UR5, UR46, UR44, 0xc ;  /* 0x0000002c2e057291 */ /* 0x000fe2000f8e60ff */
[----:B------:R-:W-:Y:S03]  /*6760*/  UMOV UR51, UR36 ;  /* 0x0000002400337c82 */ /* 0x000fe60008000000 */
[----:B------:R-:W-:Y:S02]  /*6770*/  UIADD3 UR48, UPT, UPT, UR5, 0x200, URZ ;  /* 0x0000020005307890 */ /* 0x000fe4000fffe0ff */
[----:B--2---:R-:W-:Y:S04]  /*6780*/  UIADD3 UR4, UP0, UPT, UR6, 0x680, URZ ;  /* 0x0000068006047890 */ /* 0x004fe8000ff1e0ff */
[----:B------:R-:W-:Y:S09]  /*6790*/  UIADD3.X UR5, UPT, UPT, URZ, UR7, URZ, UP0, !UPT ;  /* 0x00000007ff057290 */ /* 0x000ff200087fe4ff */
[----:B------:R2:W-:Y:S02]  /*67a0*/  UTMASTG.3D [UR48], [UR4] ;  /* 0x00000030040073b5 */ /* 0x0005e40008010000 */
[----:B--2---:R0:W-:Y:S02]  /*67b0*/  UTMACMDFLUSH ;  /* 0x00000000000079b7 */ /* 0x0041e40000000000 */
.L_x_103:
[----:B------:R-:W-:Y:S05]  /*67c0*/  BSYNC.RECONVERGENT B0 ;  /* 0x0000000000007941 */ /* 0x000fea0003800200 */
.L_x_102:
[----:B------:R-:W-:Y:S01]  /*67d0*/  UIADD3 UR47, UPT, UPT, UR46, 0x1, URZ ;  /* 0x000000012e2f7890 */ /* 0x000fe2000fffe0ff */
[----:B------:R-:W-:Y:S03]  /*67e0*/  BSSY.RECONVERGENT B0, `(.L_x_104) ;  /* 0x0000005000007945 */ /* 0x000fe60003800200 */
[----:B------:R-:W-:Y:S04]  /*67f0*/  UISETP.NE.AND UP0, UPT, UR47, 0x3, UPT ;  /* 0x000000032f00788c */ /* 0x000fe8000bf05270 */
[----:B------:R-:W-:Y:S01]  /*6800*/  USEL UR45, UR47, URZ, UP0 ;  /* 0x000000ff2f2d7287 */ /* 0x000fe20008000000 */
[----:B------:R-:W-:Y:S11]  /*6810*/  @P0 BRA `(.L_x_105) ;  /* 0x0000000000040947 */ /* 0x000ff60003800000 */
[----:B------:R-:W-:Y:S04]  /*6820*/  DEPBAR.LE SB0, 0x1 ;  /* 0x000080400000791a */ /* 0x000fe80000000000 */
.L_x_105:
[----:B------:R-:W-:Y:S05]  /*6830*/  BSYNC.RECONVERGENT B0 ;  /* 0x0000000000007941 */ /* 0x000fea0003800200 */
.L_x_104:
[----:B------:R-:W-:Y:S01]  /*6840*/  BAR.SYNC.DEFER_BLOCKING 0x1, 0x80 ;  /* 0x0042000000007b1d */ /* 0x000fe20000010000 */
[----:B------:R-:W-:Y:S01]  /*6850*/  ISETP.NE.AND P1, PT, R61, RZ, PT ;  /* 0x000000ff3d00720c */ /* 0x000fe20003f25270 */
[----:B------:R-:W-:Y:S01]  /*6860*/  UISETP.NE.AND UP0, UPT, UR53, URZ, UPT ;  /* 0x000000ff3500728c */ /* 0x000fe2000bf05270 */
[----:B------:R-:W-:Y:S11]  /*6870*/  LEA R2, R64, UR44, 0x3 ;  /* 0x0000002c40027c11 */ /* 0x000ff6000f8e18ff */
[----:B------:R-:W-:Y:S01]  /*6880*/  @P1 SHF.L.U32 R3, R63, 0x1f, RZ ;  /* 0x0000001f3f031819 */ /* 0x000fe200000006ff */
[----:B------:R-:W-:Y:S06]  /*6890*/  BRA.U !UP0, `(.L_x_106) ;  /* 0x0000000108247547 */ /* 0x000fec000b800000 */
[----:B------:R-:W-:Y:S01]  /*68a0*/  IMAD.U32 R4, RZ, RZ, UR52 ;  /* 0x00000034ff047e24 */ /* 0x000fe2000f8e00ff */
[----:B-1----:R-:W-:Y:S01]  /*68b0*/  MOV R0, UR54 ;  /* 0x0000003600007c02 */ /* 0x002fe20008000f00 */
[----:B------:R-:W-:Y:S03]  /*68c0*/  UIADD3 UR4, UPT, UPT, UR52, 0x1, URZ ;  /* 0x0000000134047890 */ /* 0x000fe6000fffe0ff */
[----:B------:R-:W-:Y:S01]  /*68d0*/  @P1 LEA R4, R4, UR44, 0x3 ;  /* 0x0000002c04041c11 */ /* 0x000fe2000f8e18ff */
[----:B------:R-:W-:Y:S04]  /*68e0*/  UISETP.NE.AND UP0, UPT, UR4, 0x3, UPT ;  /* 0x000000030400788c */ /* 0x000fe8000bf05270 */
[----:B------:R-:W-:Y:S01]  /*68f0*/  @P1 VIADD R4, R4, 0x68 ;  /* 0x0000006804041836 */ /* 0x000fe20000000000 */
[----:B------:R-:W-:Y:S04]  /*6900*/  USEL UR52, UR4, URZ, UP0 ;  /* 0x000000ff04347287 */ /* 0x000fe80008000000 */
[----:B------:R-:W-:Y:S04]  /*6910*/  @P1 PRMT R0, R0, 0x654, R4 ;  /* 0x0000065400001816 */ /* 0x000fe80000000004 */
[----:B------:R2:W-:Y:S04]  /*6920*/  @P1 SYNCS.ARRIVE.TRANS64.RED.A1T0 RZ, [R0+URZ], RZ ;  /* 0x000000ff00ff19a7 */ /* 0x0005e800081004ff */
.L_x_106:
[----:B------:R-:W3:Y:S01]  /*6930*/  @P1 SYNCS.PHASECHK.TRANS64.TRYWAIT P0, [R2+URZ+0x50], R3 ;  /* 0x00005003020015a7 */ /* 0x000ee200080011ff */
[----:B------:R-:W-:Y:S01]  /*6940*/  BSSY B1, `(.L_x_107) ;  /* 0x0000013000017945 */ /* 0x000fe20003800000 */
[----:B---3--:R-:W-:Y:S03]  /*6950*/  @P1 SEL R65, RZ, 0x1, !P0 ;  /* 0x00000001ff411807 */ /* 0x008fe60004000000 */
[----:B------:R-:W-:Y:S05]  /*6960*/  @!P1 BRA `(.L_x_108) ;  /* 0x0000000000409947 */ /* 0x000fea0003800000 */
[----:B------:R-:W-:Y:S01]  /*6970*/  ISETP.NE.AND P1, PT, R66, RZ, PT ;  /* 0x000000ff4200720c */ /* 0x000fe20003f25270 */
[----:B------:R-:W-:Y:S01]  /*6980*/  BSSY B0, `(.L_x_109) ;  /* 0x0000009000007945 */ /* 0x000fe20003800000 */
[----:B------:R-:W-:Y:S11]  /*6990*/  ISETP.NE.AND P0, PT, R65, RZ, PT ;  /* 0x000000ff4100720c */ /* 0x000ff60003f05270 */
[----:B------:R-:W-:Y:S05]  /*69a0*/  @P1 IMAD R3, R64, 0x800, R44 ;  /* 0x0000080040031824 */ /* 0x000fea00078e022c */
[----:B------:R-:W-:Y:S05]  /*69b0*/  @P1 LEA R3, R3, UR44, 0x1 ;  /* 0x0000002c03031c11 */ /* 0x000fea000f8e08ff */
[----:B-12---:R-:W-:Y:S01]  /*69c0*/  @P1 IMAD.IADD R0, R62, 0x1, R3 ;  /* 0x000000013e001824 */ /* 0x006fe200078e0203 */
[----:B------:R-:W-:Y:S06]  /*69d0*/  @P0 BRA `(.L_x_110) ;  /* 0x00000000000c0947 */ /* 0x000fec0003800000 */
[----:B------:R-:W-:Y:S04]  /*69e0*/  SHF.L.U32 R63, R63, 0x1f, RZ ;  /* 0x0000001f3f3f7819 */ /* 0x000fe800000006ff */
[----:B------:R-:W1:Y:S02]  /*69f0*/  SYNCS.PHASECHK.TRANS64.TRYWAIT P0, [R2+URZ+0x50], R63 ;  /* 0x0000503f020075a7 */ /* 0x000e6400080011ff */
[----:B-1----:R-:W-:Y:S05]  /*6a00*/  @!P0 BRA `(.L_x_111) ;  /* 0x0000001400688947 */ /* 0x002fea0003800000 */
.L_x_110:
[----:B------:R-:W-:Y:S05]  /*6a10*/  BSYNC B0 ;  /* 0x0000000000007941 */ /* 0x000fea0003800000 */
.L_x_109:
[----:B------:R-:W-:Y:S11]  /*6a20*/  ISETP.NE.AND P0, PT, R66, RZ, PT ;  /* 0x000000ff4200720c */ /* 0x000ff60003f05270 */
[----:B------:R-:W-:Y:S02]  /*6a30*/  @!UPT UIADD3 URZ, UPT, UPT, URZ, URZ, URZ ;  /* 0x000000fffffff290 */ /* 0x000fe4000fffe0ff */
[----:B------:R-:W-:Y:S05]  /*6a40*/  @P0 WARPSYNC.ALL ;  /* 0x0000000000000948 */ /* 0x000fea0003800000 */
[----:B------:R3:W4:Y:S04]  /*6a50*/  @P0 LDSM.16.M88.4 R28, [R3+0x200] ;  /* 0x00020000031c083b */ /* 0x0007280000000200 */
[----:B------:R3:W2:Y:S02]  /*6a60*/  @P0 LDSM.16.M88.4 R36, [R0+0x200] ;  /* 0x000200000024083b */ /* 0x0006a40000000200 */
.L_x_108:
[----:B------:R-:W-:Y:S05]  /*6a70*/  BSYNC B1 ;  /* 0x0000000000017941 */ /* 0x000fea0003800000 */
.L_x_107:
[----:B-123--:R-:W-:Y:S05]  /*6a80*/  VIADD R0, R25, 0x20 ;  /* 0x0000002019007836 */ /* 0x00efea0000000000 */
[----:B------:R-:W-:Y:S04]  /*6a90*/  SHF.R.U32.HI R0, RZ, 0x15, R0 ;  /* 0x00000015ff007819 */ /* 0x000fe80000011600 */
[----:B------:R-:W-:Y:S11]  /*6aa0*/  LOP3.LUT P0, RZ, R0, 0x3, R46, 0x48, !PT ;  /* 0x0000000300ff7812 */ /* 0x000ff6000780482e */
[----:B------:R-:W-:Y:S02]  /*6ab0*/  @!UPT UIADD3 URZ, UPT, UPT, URZ, URZ, URZ ;  /* 0x000000fffffff290 */ /* 0x000fe4000fffe0ff */
[----:B------:R-:W-:Y:S05]  /*6ac0*/  @!P0 BRA `(.L_x_112) ;  /* 0x0000000000408947 */ /* 0x000fea0003800000 */
[----:B------:R-:W1:Y:S01]  /*6ad0*/  LDCU.64 UR8, c[0x4][0x70] ;  /* 0x01000e00ff0877ac */ /* 0x000e620008000a00 */
[----:B------:R-:W-:Y:S01]  /*6ae0*/  MOV R3, 0x0 ;  /* 0x0000000000037802 */ /* 0x000fe20000000f00 */
[----:B------:R-:W-:Y:S02]  /*6af0*/  HFMA2 R12, -RZ, RZ, 0, 5.9604644775390625e-08 ;  /* 0x00000001ff0c7431 */ /* 0x000fe400000001ff */
[----:B------:R-:W-:Y:S02]  /*6b00*/  IMAD.MOV.U32 R8, RZ, RZ, 0x192 ;  /* 0x00000192ff087424 */ /* 0x000fe400078e00ff */
[----:B------:R-:W-:Y:S01]  /*6b10*/  IMAD.MOV.U32 R13, RZ, RZ, RZ ;  /* 0x000000ffff0d7224 */ /* 0x000fe200078e00ff */
[----:B------:R-:W2:Y:S01]  /*6b20*/  LDCU.64 UR6, c[0x4][0x78] ;  /* 0x01000f00ff0677ac */ /* 0x000ea20008000a00 */
[----:B------:R-:W3:Y:S01]  /*6b30*/  LDC.64 R2, c[0x4][R3] ;  /* 0x0100000003027b82 */ /* 0x000ee20000000a00 */
[----:B------:R-:W5:Y:S01]  /*6b40*/  LDCU.64 UR4, c[0x4][0x10] ;  /* 0x01000200ff0477ac */ /* 0x000f620008000a00 */
[----:B-1----:R-:W-:Y:S01]  /*6b50*/  MOV R5, UR9 ;  /* 0x0000000900057c02 */ /* 0x002fe20008000f00 */
[----:B------:R-:W-:Y:S01]  /*6b60*/  IMAD.U32 R4, RZ, RZ, UR8 ;  /* 0x00000008ff047e24 */ /* 0x000fe2000f8e00ff */
[----:B--2---:R-:W-:Y:S01]  /*6b70*/  MOV R7, UR7 ;  /* 0x0000000700077c02 */ /* 0x004fe20008000f00 */
[----:B------:R-:W-:Y:S01]  /*6b80*/  IMAD.U32 R6, RZ, RZ, UR6 ;  /* 0x00000006ff067e24 */ /* 0x000fe2000f8e00ff */
[----:B-----5:R-:W-:Y:S01]  /*6b90*/  MOV R11, UR5 ;  /* 0x00000005000b7c02 */ /* 0x020fe20008000f00 */
[----:B------:R-:W-:Y:S02]  /*6ba0*/  IMAD.U32 R10, RZ, RZ, UR4 ;  /* 0x00000004ff0a7e24 */ /* 0x000fe4000f8e00ff */
[----:B------:R-:W-:Y:S07]  /*6bb0*/  LEPC R20, `(.L_x_112) ;  /* 0x000000001014794e */ /* 0x000fee0000000000 */
[----:B---34-:R-:W-:Y:S05]  /*6bc0*/  CALL.ABS.NOINC R2 ;  /* 0x0000000002007343 */ /* 0x018fea0003c00000 */
.L_x_112:
[----:B------:R-:W-:Y:S01]  /*6bd0*/  ISETP.NE.AND P0, PT, R55, RZ, PT ;  /* 0x000000ff3700720c */ /* 0x000fe20003f05270 */
[----:B------:R-:W-:Y:S05]  /*6be0*/  WARPSYNC.ALL ;  /* 0x0000000000007948 */ /* 0x000fea0003800000 */
[----:B------:R-:W-:Y:S01]  /*6bf0*/  R2UR UR4, R25 ;  /* 0x00000000190472ca */ /* 0x000fe200000e0000 */
[----:B------:R-:W-:Y:S01]  /*6c00*/  BSSY.RECONVERGENT B0, `(.L_x_113) ;  /* 0x0000057000007945 */ /* 0x000fe20003800200 */
[C---:B----4-:R-:W-:Y:S02]  /*6c10*/  SHF.L.U32 R20, R28.reuse, 0x10, RZ ;  /* 0x000000101c147819 */ /* 0x050fe400000006ff */
[----:B------:R-:W-:Y:S02]  /*6c20*/  LOP3.LUT R21, R28, 0xffff0000, RZ, 0xc0, !PT ;  /* 0xffff00001c157812 */ /* 0x000fe400078ec0ff */
[----:B------:R-:W-:Y:S02]  /*6c30*/  SHF.L.U32 R25, R29, 0x10, RZ ;  /* 0x000000101d197819 */ /* 0x000fe400000006ff */
[----:B------:R-:W-:Y:S02]  /*6c40*/  SHF.L.U32 R28, R30, 0x10, RZ ;  /* 0x000000101e1c7819 */ /* 0x000fe400000006ff */
[C---:B------:R-:W-:Y:S02]  /*6c50*/  SHF.L.U32 R32, R36.reuse, 0x10, RZ ;  /* 0x0000001024207819 */ /* 0x040fe400000006ff */
[----:B------:R-:W-:Y:S01]  /*6c60*/  LOP3.LUT R33, R36, 0xffff0000, RZ, 0xc0, !PT ;  /* 0xffff000024217812 */ /* 0x000fe200078ec0ff */
[----:B------:R-:W1:Y:S01]  /*6c70*/  LDTM.16dp256bit.x4 R4, tmem[UR4+0x20] ;  /* 0x00002004000479ee */ /* 0x000e620008120000 */
[----:B------:R-:W-:Y:S01]  /*6c80*/  R2UR UR4, R27 ;  /* 0x000000001b0472ca */ /* 0x000fe200000e0000 */
[----:B------:R-:W-:Y:S01]  /*6c90*/  NOP ;  /* 0x0000000000007918 */ /* 0x000fe20000000000 */
[----:B------:R-:W-:Y:S02]  /*6ca0*/  LOP3.LUT R27, R29, 0xffff0000, RZ, 0xc0, !PT ;  /* 0xffff00001d1b7812 */ /* 0x000fe400078ec0ff */
[----:B------:R-:W-:Y:S02]  /*6cb0*/  LOP3.LUT R29, R30, 0xffff0000, RZ, 0xc0, !PT ;  /* 0xffff00001e1d7812 */ /* 0x000fe400078ec0ff */
[C---:B------:R-:W-:Y:S02]  /*6cc0*/  SHF.L.U32 R30, R31.reuse, 0x10, RZ ;  /* 0x000000101f1e7819 */ /* 0x040fe400000006ff */
[----:B------:R-:W-:Y:S02]  /*6cd0*/  LOP3.LUT R31, R31, 0xffff0000, RZ, 0xc0, !PT ;  /* 0xffff00001f1f7812 */ /* 0x000fe400078ec0ff */
[C---:B------:R-:W-:Y:S02]  /*6ce0*/  SHF.L.U32 R34, R37.reuse, 0x10, RZ ;  /* 0x0000001025227819 */ /* 0x040fe400000006ff */
[----:B------:R-:W-:Y:S01]  /*6cf0*/  LOP3.LUT R35, R37, 0xffff0000, RZ, 0xc0, !PT ;  /* 0xffff000025237812 */ /* 0x000fe200078ec0ff */
[----:B------:R-:W-:Y:S01]  /*6d00*/  UIADD3 UR4, UPT, UPT, UR4, 0xd0, URZ ;  /* 0x000000d004047890 */ /* 0x000fe2000fffe0ff */
[C---:B------:R-:W-:Y:S02]  /*6d10*/  SHF.L.U32 R36, R38.reuse, 0x10, RZ ;  /* 0x0000001026247819 */ /* 0x040fe400000006ff */
[----:B------:R-:W-:Y:S01]  /*6d20*/  LOP3.LUT R37, R38, 0xffff0000, RZ, 0xc0, !PT ;  /* 0xffff000026257812 */ /* 0x000fe200078ec0ff */
[----:B------:R-:W-:Y:S01]  /*6d30*/  UPRMT UR4, UR54, 0x654, UR4 ;  /* 0x0000065436047896 */ /* 0x000fe20008000004 */
[C---:B------:R-:W-:Y:S02]  /*6d40*/  SHF.L.U32 R38, R39.reuse, 0x10, RZ ;  /* 0x0000001027267819 */ /* 0x040fe400000006ff */
[----:B------:R-:W-:Y:S01]  /*6d50*/  LOP3.LUT R39, R39, 0xffff0000, RZ, 0xc0, !PT ;  /* 0xffff000027277812 */ /* 0x000fe200078ec0ff */
[C---:B-1----:R-:W-:Y:S01]  /*6d60*/  FMUL R4, R24.reuse, R4 ;  /* 0x0000000418047220 */ /* 0x042fe20000400000 */
[C---:B------:R-:W-:Y:S01]  /*6d70*/  FMUL R5, R24.reuse, R5 ;  /* 0x0000000518057220 */ /* 0x040fe20000400000 */
[----:B------:R-:W-:Y:S03]  /*6d80*/  FMUL R6, R24, R6 ;  /* 0x0000000618067220 */ /* 0x000fe60000400000 */
[----:B------:R-:W-:Y:S01]  /*6d90*/  SYNCS.ARRIVE.TRANS64.RED.A1T0 RZ, [UR4], RZ ;  /* 0x000000ffffff79a7 */ /* 0x000fe20008100404 */
[C---:B------:R-:W-:Y:S01]  /*6da0*/  FFMA R4, R26.reuse, R20, R4 ;  /* 0x000000141a047223 */ /* 0x040fe20000000004 */
[C---:B------:R-:W-:Y:S01]  /*6db0*/  FFMA R5, R26.reuse, R21, R5 ;  /* 0x000000151a057223 */ /* 0x040fe20000000005 */
[----:B------:R-:W-:Y:S01]  /*6dc0*/  FFMA R6, R26, R25, R6 ;  /* 0x000000191a067223 */ /* 0x000fe20000000006 */
[C---:B------:R-:W-:Y:S01]  /*6dd0*/  FMUL R7, R24.reuse, R7 ;  /* 0x0000000718077220 */ /* 0x040fe20000400000 */
[C---:B------:R-:W-:Y:S01]  /*6de0*/  FMUL R8, R24.reuse, R8 ;  /* 0x0000000818087220 */ /* 0x040fe20000400000 */
[----:B------:R-:W-:Y:S01]  /*6df0*/  FMUL R9, R24, R9 ;  /* 0x0000000918097220 */ /* 0x000fe20000400000 */
[----:B------:R-:W-:Y:S01]  /*6e00*/  F2FP.BF16.F32.PACK_AB R4, R5, R4 ;  /* 0x000000040504723e */ /* 0x000fe200000010ff */
[C---:B------:R-:W-:Y:S01]  /*6e10*/  FFMA R7, R26.reuse, R27, R7 ;  /* 0x0000001b1a077223 */ /* 0x040fe20000000007 */
[C---:B------:R-:W-:Y:S01]  /*6e20*/  FFMA R8, R26.reuse, R28, R8 ;  /* 0x0000001c1a087223 */ /* 0x040fe20000000008 */
[----:B------:R-:W-:Y:S01]  /*6e30*/  FFMA R9, R26, R29, R9 ;  /* 0x0000001d1a097223 */ /* 0x000fe20000000009 */
[C---:B------:R-:W-:Y:S01]  /*6e40*/  FMUL R10, R24.reuse, R10 ;  /* 0x0000000a180a7220 */ /* 0x040fe20000400000 */
[C---:B------:R-:W-:Y:S01]  /*6e50*/  FMUL R11, R24.reuse, R11 ;  /* 0x0000000b180b7220 */ /* 0x040fe20000400000 */
[----:B------:R-:W-:Y:S01]  /*6e60*/  F2FP.BF16.F32.PACK_AB R5, R7, R6 ;  /* 0x000000060705723e */ /* 0x000fe200000010ff */
[C---:B------:R-:W-:Y:S01]  /*6e70*/  FMUL R0, R24.reuse, R12 ;  /* 0x0000000c18007220 */ /* 0x040fe20000400000 */
[----:B------:R-:W-:Y:S01]  /*6e80*/  FMUL R2, R24, R13 ;  /* 0x0000000d18027220 */ /* 0x000fe20000400000 */
[----:B------:R-:W-:Y:S01]  /*6e90*/  FFMA R10, R26, R30, R10 ;  /* 0x0000001e1a0a7223 */ /* 0x000fe2000000000a */
[----:B------:R-:W-:Y:S01]  /*6ea0*/  FMUL R3, R24, R14 ;  /* 0x0000000e18037220 */ /* 0x000fe20000400000 */
[----:B------:R-:W-:Y:S01]  /*6eb0*/  F2FP.BF16.F32.PACK_AB R6, R9, R8 ;  /* 0x000000080906723e */ /* 0x000fe200000010ff */
[----:B------:R-:W-:Y:S01]  /*6ec0*/  FFMA R11, R26, R31, R11 ;  /* 0x0000001f1a0b7223 */ /* 0x000fe2000000000b */
[C---:B------:R-:W-:Y:S01]  /*6ed0*/  FMUL R15, R24.reuse, R15 ;  /* 0x0000000f180f7220 */ /* 0x040fe20000400000 */
[----:B------:R-:W-:Y:S01]  /*6ee0*/  FMUL R12, R24, R16 ;  /* 0x00000010180c7220 */ /* 0x000fe20000400000 */
[----:B------:R-:W-:Y:S01]  /*6ef0*/  FFMA R0, R26, R32, R0 ;  /* 0x000000201a007223 */ /* 0x000fe20000000000 */
[----:B------:R-:W-:Y:S01]  /*6f00*/  MOV R8, UR45 ;  /* 0x0000002d00087c02 */ /* 0x000fe20008000f00 */
[----:B------:R-:W-:Y:S01]  /*6f10*/  FMUL R13, R24, R17 ;  /* 0x00000011180d7220 */ /* 0x000fe20000400000 */
[----:B------:R-:W-:Y:S01]  /*6f20*/  FFMA R2, R26, R33, R2 ;  /* 0x000000211a027223 */ /* 0x000fe20000000002 */
[----:B------:R-:W-:Y:S01]  /*6f30*/  FMUL R14, R24, R18 ;  /* 0x00000012180e7220 */ /* 0x000fe20000400000 */
[C---:B------:R-:W-:Y:S01]  /*6f40*/  FFMA R3, R26.reuse, R34, R3 ;  /* 0x000000221a037223 */ /* 0x040fe20000000003 */
[----:B------:R-:W-:Y:S01]  /*6f50*/  FFMA R15, R26, R35, R15 ;  /* 0x000000231a0f7223 */ /* 0x000fe2000000000f */
[----:B------:R-:W-:Y:S01]  /*6f60*/  FMUL R19, R24, R19 ;  /* 0x0000001318137220 */ /* 0x000fe20000400000 */
[----:B------:R-:W-:Y:S01]  /*6f70*/  FFMA R12, R26, R36, R12 ;  /* 0x000000241a0c7223 */ /* 0x000fe2000000000c */
[----:B------:R-:W-:Y:S01]  /*6f80*/  LEA R8, R8, R44, 0xb ;  /* 0x0000002c08087211 */ /* 0x000fe200078e58ff */
        /* <DEDUP_REMOVED lines=21> */
[----:B------:R-:W-:Y:S02]  /*70e0*/  ULEA UR5, UR45, UR44, 0xc ;  /* 0x0000002c2d057291 */ /* 0x000fe4000f8e60ff */
[----:B------:R-:W-:Y:S02]  /*70f0*/  UIADD3 UR9, UPT, UPT, UR49, 0x20, URZ ;  /* 0x0000002031097890 */ /* 0x000fe4000fffe0ff */
[----:B------:R-:W-:Y:S01]  /*7100*/  UIADD3 UR8, UPT, UPT, UR5, 0x200, URZ ;  /* 0x0000020005087890 */ /* 0x000fe2000fffe0ff */
[----:B------:R-:W-:Y:S01]  /*7110*/  UMOV UR10, UR50 ;  /* 0x00000032000a7c82 */ /* 0x000fe20008000000 */
[----:B------:R-:W-:Y:S01]  /*7120*/  UMOV UR11, UR36 ;  /* 0x00000024000b7c82 */ /* 0x000fe20008000000 */
[----:B--2---:R-:W-:Y:S04]  /*7130*/  UIADD3 UR4, UP0, UPT, UR6, 0x680, URZ ;  /* 0x0000068006047890 */ /* 0x004fe8000ff1e0ff */
[----:B------:R-:W-:Y:S09]  /*7140*/  UIADD3.X UR5, UPT, UPT, URZ, UR7, URZ, UP0, !UPT ;  /* 0x00000007ff057290 */ /* 0x000ff200087fe4ff */
[----:B------:R2:W-:Y:S02]  /*7150*/  UTMASTG.3D [UR8], [UR4] ;  /* 0x00000008040073b5 */ /* 0x0005e40008010000 */
[----:B--2---:R0:W-:Y:S02]  /*7160*/  UTMACMDFLUSH ;  /* 0x00000000000079b7 */ /* 0x0041e40000000000 */
.L_x_114:
[----:B------:R-:W-:Y:S05]  /*7170*/  BSYNC.RECONVERGENT B0 ;  /* 0x0000000000007941 */ /* 0x000fea0003800200 */
.L_x_113:
[----:B------:R-:W-:Y:S01]  /*7180*/  UIADD3 UR4, UPT, UPT, UR45, 0x1, URZ ;  /* 0x000000012d047890 */ /* 0x000fe2000fffe0ff */
[----:B------:R-:W-:Y:S03]  /*7190*/  BSSY.RECONVERGENT B0, `(.L_x_115) ;  /* 0x0000008000007945 */ /* 0x000fe60003800200 */
[----:B------:R-:W-:Y:S04]  /*71a0*/  UISETP.NE.AND UP0, UPT, UR4, 0x3, UPT ;  /* 0x000000030400788c */ /* 0x000fe8000bf05270 */
[----:B------:R-:W-:Y:S02]  /*71b0*/  UISETP.EQ.XOR UP1, UPT, UR47, 0x3, !UP0 ;  /* 0x000000032f00788c */ /* 0x000fe4000c722a70 */
[----:B------:R-:W-:Y:S02]  /*71c0*/  USEL UR46, UR4, URZ, UP0 ;  /* 0x000000ff042e7287 */ /* 0x000fe40008000000 */
[----:B------:R-:W-:Y:S04]  /*71d0*/  USEL UR5, URZ, 0x1, !UP1 ;  /* 0x00000001ff057887 */ /* 0x000fe8000c800000 */
[----:B------:R-:W-:Y:S01]  /*71e0*/  ULOP3.LUT UR55, UR55, UR5, URZ, 0x3c, !UPT ;  /* 0x0000000537377292 */ /* 0x000fe2000f8e3cff */
[----:B------:R-:W-:Y:S11]  /*71f0*/  @P0 BRA `(.L_x_116) ;  /* 0x0000000000040947 */ /* 0x000ff60003800000 */
[----:B------:R-:W-:Y:S04]  /*7200*/  DEPBAR.LE SB0, 0x1 ;  /* 0x000080400000791a */ /* 0x000fe80000000000 */
.L_x_116:
[----:B------:R-:W-:Y:S05]  /*7210*/  BSYNC.RECONVERGENT B0 ;  /* 0x0000000000007941 */ /* 0x000fea0003800200 */
.L_x_115:
[----:B------:R-:W-:Y:S01]  /*7220*/  BAR.SYNC.DEFER_BLOCKING 0x1, 0x80 ;  /* 0x0042000000007b1d */ /* 0x000fe20000010000 */
[----:B------:R-:W-:Y:S01]  /*7230*/  UISETP.NE.AND UP0, UPT, UR53, -0x2, UPT ;  /* 0xfffffffe3500788c */ /* 0x000fe2000bf05270 */
[----:B------:R-:W-:Y:S08]  /*7240*/  IADD3 R22, PT, PT, R22, 0x1, RZ ;  /* 0x0000000116167810 */ /* 0x000ff00007ffe0ff */
[----:B------:R-:W-:Y:S05]  /*7250*/  BRA.U !UP0, `(.L_x_117) ;  /* 0x0000000108287547 */ /* 0x000fea000b800000 */
[----:B------:R-:W-:Y:S01]  /*7260*/  ISETP.NE.AND P0, PT, R61, RZ, PT ;  /* 0x000000ff3d00720c */ /* 0x000fe20003f05270 */
[----:B------:R-:W-:Y:S01]  /*7270*/  IMAD.U32 R2, RZ, RZ, UR52 ;  /* 0x00000034ff027e24 */ /* 0x000fe2000f8e00ff */
[----:B------:R-:W-:Y:S01]  /*7280*/  UIADD3 UR4, UPT, UPT, UR52, 0x1, URZ ;  /* 0x0000000134047890 */ /* 0x000fe2000fffe0ff */
[----:B------:R-:W-:Y:S03]  /*7290*/  IMAD.U32 R0, RZ, RZ, UR54 ;  /* 0x00000036ff007e24 */ /* 0x000fe6000f8e00ff */
[----:B------:R-:W-:Y:S04]  /*72a0*/  UISETP.NE.AND UP0, UPT, UR4, 0x3, UPT ;  /* 0x000000030400788c */ /* 0x000fe8000bf05270 */
[----:B------:R-:W-:Y:S03]  /*72b0*/  USEL UR52, UR4, URZ, UP0 ;  /* 0x000000ff04347287 */ /* 0x000fe60008000000 */
[----:B------:R-:W-:Y:S05]  /*72c0*/  @P0 LEA R2, R2, UR44, 0x3 ;  /* 0x0000002c02020c11 */ /* 0x000fea000f8e18ff */
[----:B------:R-:W-:Y:S05]  /*72d0*/  @P0 VIADD R2, R2, 0x68 ;  /* 0x0000006802020836 */ /* 0x000fea0000000000 */
[----:B------:R-:W-:Y:S04]  /*72e0*/  @P0 PRMT R0, R0, 0x654, R2 ;  /* 0x0000065400000816 */ /* 0x000fe80000000002 */
[----:B------:R2:W-:Y:S03]  /*72f0*/  @P0 SYNCS.ARRIVE.TRANS64.RED.A1T0 RZ, [R0+URZ], RZ ;  /* 0x000000ff00ff09a7 */ /* 0x0005e600081004ff */
.L_x_117:
[----:B------:R-:W-:Y:S01]  /*7300*/  R2UR UR6, R60 ;  /* 0x000000003c0672ca */ /* 0x000fe200000e0000 */
[----:B------:R-:W-:Y:S01]  /*7310*/  UIADD3 UR53, UPT, UPT, UR53, 0x2, URZ ;  /* 0x0000000235357890 */ /* 0x000fe2000fffe0ff */
[----:B------:R-:W-:Y:S02]  /*7320*/  R2UR UR5, R47 ;  /* 0x000000002f0572ca */ /* 0x000fe400000e0000 */
[----:B------:R-:W-:Y:S02]  /*7330*/  R2UR UR4, R48 ;  /* 0x00000000300472ca */ /* 0x000fe400000e0000 */
[----:B------:R-:W-:Y:S02]  /*7340*/  R2UR UR36, R58 ;  /* 0x000000003a2472ca */ /* 0x000fe400000e0000 */
[----:B------:R-:W-:Y:S02]  /*7350*/  ISETP.NE.AND P0, PT, R51, 0x2, PT ;  /* 0x000000023300780c */ /* 0x000fe40003f05270 */
[----:B------:R-:W-:Y:S02]  /*7360*/  ISETP.NE.AND P1, PT, R22, 0x4, PT ;  /* 0x000000041600780c */ /* 0x000fe40003f25270 */
[----:B------:R-:W-:Y:S01]  /*7370*/  SEL R2, RZ, 0x1, P0 ;  /* 0x00000001ff027807 */ /* 0x000fe20000000000 */
[----:B------:R-:W-:Y:S01]  /*7380*/  UISETP.NE.AND UP0, UPT, UR6, URZ, UPT ;  /* 0x000000ff0600728c */ /* 0x000fe2000bf05270 */
[----:B--2---:R-:W-:Y:S01]  /*7390*/  SEL R0, RZ, 0x1, P1 ;  /* 0x00000001ff007807 */ /* 0x004fe20000800000 */
[----:B------:R-:W-:Y:S01]  /*73a0*/  UIADD3 UR30, UPT, UPT, UR37, UR5, URZ ;  /* 0x00000005251e7290 */ /* 0x000fe2000fffe0ff */
[----:B------:R-:W-:Y:S01]  /*73b0*/  LOP3.LUT R52, R52, R2, RZ, 0x3c, !PT ;  /* 0x0000000234347212 */ /* 0x000fe200078e3cff */
[----:B------:R-:W-:Y:S01]  /*73c0*/  UIADD3 UR26, UPT, UPT, UR38, UR4, URZ ;  /* 0x00000004261a7290 */ /* 0x000fe2000fffe0ff */
[----:B------:R-:W-:Y:S02]  /*73d0*/  LOP3.LUT R53, R53, R0, RZ, 0x3c, !PT ;  /* 0x0000000035357212 */ /* 0x000fe400078e3cff */
[----:B------:R-:W-:Y:S02]  /*73e0*/  SEL R51, R51, RZ, P0 ;  /* 0x000000ff33337207 */ /* 0x000fe40000000000 */
[----:B------:R-:W-:Y:S01]  /*73f0*/  SEL R22, R22, RZ, P1 ;  /* 0x000000ff16167207 */ /* 0x000fe20000800000 */
[----:B------:R-:W-:Y:S06]  /*7400*/  BRA.U UP0, `(.L_x_118) ;  /* 0xffffffdd005c7547 */ /* 0x000fec000b83ffff */
[----:B------:R-:W-:-:S13]  /*7410*/  R2UR UR4, R49 ;  /* 0x00000000310472ca */ /* 0x000fda00000e0000 */
[----:B------:R-:W-:-:S09]  /*7420*/  UISETP.NE.AND UP0, UPT, UR4, URZ, UPT ;  /* 0x000000ff0400728c */ /* 0x000fd2000bf05270 */
[----:B------:R-:W-:Y:S05]  /*7430*/  BRA.U !UP0, `(.L_x_119) ;  /* 0x0000000108487547 */ /* 0x000fea000b800000 */
[----:B------:R-:W2:Y:S02]  /*7440*/  LDCU.64 UR4, c[0x0][0x890] ;  /* 0x00011200ff0477ac */ /* 0x000ea40008000a00 */
[----:B--2---:R-:W-:-:S04]  /*7450*/  UISETP.NE.U32.AND UP0, UPT, UR4, URZ, UPT ;  /* 0x000000ff0400728c */ /* 0x004fc8000bf05070 */
[----:B------:R-:W-:-:S09]  /*7460*/  UISETP.NE.AND.EX UP0, UPT, UR5, URZ, UPT, UP0 ;  /* 0x000000ff0500728c */ /* 0x000fd2000bf05300 */
[----:B------:R-:W-:Y:S05]  /*7470*/  BRA.U UP0, `(.L_x_120) ;  /* 0x00000001000c7547 */ /* 0x000fea000b800000 */
[----:B------:R-:W-:-:S13]  /*7480*/  FSETP.NEU.AND P0, PT, R26, RZ, PT ;  /* 0x000000ff1a00720b */ /* 0x000fda0003f0d000 */
[----:B------:R-:W-:Y:S05]  /*7490*/  @!P0 EXIT ;  /* 0x000000000000894d */ /* 0x000fea0003800000 */
[----:B------:R-:W-:Y:S05]  /*74a0*/  BRA `(.L_x_119) ;  /* 0x00000000002c7947 */ /* 0x000fea0003800000 */
.L_x_120:
[----:B------:R-:W-:Y:S01]  /*74b0*/  ISETP.NE.AND P0, PT, R50, RZ, PT ;  /* 0x000000ff3200720c */ /* 0x000fe20003f05270 */
[----:B------:R-:W-:-:S12]  /*74c0*/  BSSY.RECONVERGENT B0, `(.L_x_119) ;  /* 0x0000009000007945 */ /* 0x000fd80003800200 */
[----:B------:R-:W-:Y:S05]  /*74d0*/  @P0 BRA `(.L_x_121) ;  /* 0x0000000000140947 */ /* 0x000fea0003800000 */
[----:B------:R-:W2:Y:S02]  /*74e0*/  LDCU.64 UR4, c[0x0][0x888] ;  /* 0x00011100ff0477ac */ /* 0x000ea40008000a00 */
[----:B--2---:R-:W-:-:S04]  /*74f0*/  ISETP.NE.U32.AND P0, PT, RZ, UR4, PT ;  /* 0x00000004ff007c0c */ /* 0x004fc8000bf05070 */
[----:B------:R-:W-:-:S13]  /*7500*/  ISETP.NE.AND.EX P0, PT, RZ, UR5, PT, P0 ;  /* 0x00000005ff007c0c */ /* 0x000fda000bf05300 */
[----:B------:R-:W-:Y:S05]  /*7510*/  @!P0 EXIT ;  /* 0x000000000000894d */ /* 0x000fea0003800000 */
[----:B------:R-:W-:Y:S05]  /*7520*/  BRA `(.L_x_122) ;  /* 0x0000000000087947 */ /* 0x000fea0003800000 */
.L_x_121:
[----:B------:R-:W-:-:S13]  /*7530*/  FSETP.NEU.AND P0, PT, R26, RZ, PT ;  /* 0x000000ff1a00720b */ /* 0x000fda0003f0d000 */
[----:B------:R-:W-:Y:S05]  /*7540*/  @!P0 EXIT ;  /* 0x000000000000894d */ /* 0x000fea0003800000 */
.L_x_122:
[----:B------:R-:W-:Y:S05]  /*7550*/  BSYNC.RECONVERGENT B0 ;  /* 0x0000000000007941 */ /* 0x000fea0003800200 */
.L_x_119:
[----:B------:R-:W-:Y:S01]  /*7560*/  ULEA UR4, UR52, UR44, 0x3 ;  /* 0x0000002c34047291 */ /* 0x000fe2000f8e18ff */
[----:B------:R-:W-:-:S04]  /*7570*/  DEPBAR.LE SB0, 0x0 ;  /* 0x000080000000791a */ /* 0x000fc80000000000 */
[----:B------:R-:W-:-:S04]  /*7580*/  UIADD3 UR4, UPT, UPT, UR4, 0x68, URZ ;  /* 0x0000006804047890 */ /* 0x000fc8000fffe0ff */
[----:B------:R-:W-:-:S09]  /*7590*/  UPRMT UR4, UR54, 0x654, UR4 ;  /* 0x0000065436047896 */ /* 0x000fd20008000004 */
[----:B------:R-:W-:Y:S01]  /*75a0*/  SYNCS.ARRIVE.TRANS64.RED.A1T0 RZ, [UR4], RZ ;  /* 0x000000ffffff79a7 */ /* 0x000fe20008100404 */
[----:B------:R-:W-:Y:S05]  /*75b0*/  EXIT ;  /* 0x000000000000794d */ /* 0x000fea0003800000 */
.L_x_24:
[----:B--2---:R2:W3:Y:S02]  /*75c0*/  SYNCS.PHASECHK.TRANS64.TRYWAIT P0, [R0+URZ+0x100], R2 ;  /* 0x00010002000075a7 */ /* 0x0044e400080011ff */
[----:B---3--:R-:W-:Y:S05]  /*75d0*/  @!P0 NANOSLEEP.SYNCS 0x989680 ;  /* 0x009896800000895d */ /* 0x008fea0003900000 */
[----:B------:R-:W3:Y:S02]  /*75e0*/  @!P0 SYNCS.PHASECHK.TRANS64 P0, [R0+URZ+0x100], R2 ;  /* 0x00010002000085a7 */ /* 0x000ee400080010ff */
[----:B---3--:R-:W-:Y:S05]  /*75f0*/  @!P0 BRA `(.L_x_24) ;  /* 0xfffffffc00f08947 */ /* 0x008fea000383ffff */
[----:B------:R-:W-:Y:S05]  /*7600*/  BRA `(.L_x_123) ;  /* 0xffffffa000b07947 */ /* 0x000fea000383ffff */
.L_x_27:
[----:B-1----:R-:W-:-:S07]  /*7610*/  MOV R0, UR33 ;  /* 0x0000002100007c02 */ /* 0x002fce0008000f00 */
.L_x_124:
[----:B-1----:R1:W2:Y:S02]  /*7620*/  SYNCS.PHASECHK.TRANS64.TRYWAIT P0, [R0+URZ+0x28], R3 ;  /* 0x00002803000075a7 */ /* 0x0022a400080011ff */
[----:B--2---:R-:W-:Y:S05]  /*7630*/  @!P0 NANOSLEEP.SYNCS 0x989680 ;  /* 0x009896800000895d */ /* 0x004fea0003900000 */
[----:B------:R-:W2:Y:S02]  /*7640*/  @!P0 SYNCS.PHASECHK.TRANS64 P0, [R0+URZ+0x28], R3 ;  /* 0x00002803000085a7 */ /* 0x000ea400080010ff */
[----:B--2---:R-:W-:Y:S05]  /*7650*/  @!P0 BRA `(.L_x_124) ;  /* 0xfffffffc00f08947 */ /* 0x004fea000383ffff */
[----:B------:R-:W-:Y:S05]  /*7660*/  BRA `(.L_x_26) ;  /* 0xffffffa000f87947 */ /* 0x000fea000383ffff */
.L_x_34:
[----:B-1----:R-:W-:-:S07]  /*7670*/  MOV R0, UR17 ;  /* 0x0000001100007c02 */ /* 0x002fce0008000f00 */
.L_x_125:
[----:B-1----:R1:W2:Y:S02]  /*7680*/  SYNCS.PHASECHK.TRANS64.TRYWAIT P0, [R0+URZ+0x28], R3 ;  /* 0x00002803000075a7 */ /* 0x0022a400080011ff */
[----:B--2---:R-:W-:Y:S05]  /*7690*/  @!P0 NANOSLEEP.SYNCS 0x989680 ;  /* 0x009896800000895d */ /* 0x004fea0003900000 */
[----:B------:R-:W2:Y:S02]  /*76a0*/  @!P0 SYNCS.PHASECHK.TRANS64 P0, [R0+URZ+0x28], R3 ;  /* 0x00002803000085a7 */ /* 0x000ea400080010ff */
[----:B--2---:R-:W-:Y:S05]  /*76b0*/  @!P0 BRA `(.L_x_125) ;  /* 0xfffffffc00f08947 */ /* 0x004fea000383ffff */
[----:B------:R-:W-:Y:S05]  /*76c0*/  BRA `(.L_x_33) ;  /* 0xffffffa400b47947 */ /* 0x000fea000383ffff */
.L_x_39:
[----:B-1----:R1:W2:Y:S02]  /*76d0*/  SYNCS.PHASECHK.TRANS64.TRYWAIT P0, [R3+URZ+0x90], R0 ;  /* 0x00009000030075a7 */ /* 0x0022a400080011ff */
[----:B--2---:R-:W-:Y:S05]  /*76e0*/  @!P0 NANOSLEEP.SYNCS 0x989680 ;  /* 0x009896800000895d */ /* 0x004fea0003900000 */
[----:B------:R-:W2:Y:S02]  /*76f0*/  @!P0 SYNCS.PHASECHK.TRANS64 P0, [R3+URZ+0x90], R0 ;  /* 0x00009000030085a7 */ /* 0x000ea400080010ff */
[----:B--2---:R-:W-:Y:S05]  /*7700*/  @!P0 BRA `(.L_x_39) ;  /* 0xfffffffc00f08947 */ /* 0x004fea000383ffff */
[----:B------:R-:W-:Y:S05]  /*7710*/  BRA `(.L_x_126) ;  /* 0xffffffa800587947 */ /* 0x000fea000383ffff */
.L_x_43:
[----:B------:R-:W-:-:S07]  /*7720*/  MOV R0, UR4 ;  /* 0x0000000400007c02 */ /* 0x000fce0008000f00 */
.L_x_127:
[----:B-1----:R1:W2:Y:S02]  /*7730*/  SYNCS.PHASECHK.TRANS64.TRYWAIT P0, [R0+URZ], R2 ;  /* 0x00000002000075a7 */ /* 0x0022a400080011ff */
[----:B--2---:R-:W-:Y:S05]  /*7740*/  @!P0 NANOSLEEP.SYNCS 0x989680 ;  /* 0x009896800000895d */ /* 0x004fea0003900000 */
[----:B------:R-:W2:Y:S02]  /*7750*/  @!P0 SYNCS.PHASECHK.TRANS64 P0, [R0+URZ], R2 ;  /* 0x00000002000085a7 */ /* 0x000ea400080010ff */
[----:B--2---:R-:W-:Y:S05]  /*7760*/  @!P0 BRA `(.L_x_127) ;  /* 0xfffffffc00f08947 */ /* 0x004fea000383ffff */
[----:B------:R-:W-:Y:S05]  /*7770*/  BRA `(.L_x_128) ;  /* 0xffffffb000047947 */ /* 0x000fea000383ffff */
.L_x_44:
[----:B------:R-:W-:-:S07]  /*7780*/  MOV R0, UR5 ;  /* 0x0000000500007c02 */ /* 0x000fce0008000f00 */
.L_x_129:
[----:B-1----:R1:W2:Y:S02]  /*7790*/  SYNCS.PHASECHK.TRANS64.TRYWAIT P0, [R0+URZ], R3 ;  /* 0x00000003000075a7 */ /* 0x0022a400080011ff */
[----:B--2---:R-:W-:Y:S05]  /*77a0*/  @!P0 NANOSLEEP.SYNCS 0x989680 ;  /* 0x009896800000895d */ /* 0x004fea0003900000 */
[----:B------:R-:W2:Y:S02]  /*77b0*/  @!P0 SYNCS.PHASECHK.TRANS64 P0, [R0+URZ], R3 ;  /* 0x00000003000085a7 */ /* 0x000ea400080010ff */
[----:B--2---:R-:W-:Y:S05]  /*77c0*/  @!P0 BRA `(.L_x_129) ;  /* 0xfffffffc00f08947 */ /* 0x004fea000383ffff */
[----:B------:R-:W-:Y:S05]  /*77d0*/  BRA `(.L_x_130) ;  /* 0xffffffb000107947 */ /* 0x000fea000383ffff */
.L_x_45:
[----:B------:R-:W-:-:S07]  /*77e0*/  MOV R0, UR5 ;  /* 0x0000000500007c02 */ /* 0x000fce0008000f00 */
.L_x_131:
[----:B-1----:R1:W2:Y:S02]  /*77f0*/  SYNCS.PHASECHK.TRANS64.TRYWAIT P0, [R0+URZ], R3 ;  /* 0x00000003000075a7 */ /* 0x0022a400080011ff */
[----:B--2---:R-:W-:Y:S05]  /*7800*/  @!P0 NANOSLEEP.SYNCS 0x989680 ;  /* 0x009896800000895d */ /* 0x004fea0003900000 */
[----:B------:R-:W2:Y:S02]  /*7810*/  @!P0 SYNCS.PHASECHK.TRANS64 P0, [R0+URZ], R3 ;  /* 0x00000003000085a7 */ /* 0x000ea400080010ff */
[----:B--2---:R-:W-:Y:S05]  /*7820*/  @!P0 BRA `(.L_x_131) ;  /* 0xfffffffc00f08947 */ /* 0x004fea000383ffff */
[----:B------:R-:W-:Y:S05]  /*7830*/  BRA `(.L_x_132) ;  /* 0xffffffb0001c7947 */ /* 0x000fea000383ffff */
.L_x_46:
[----:B------:R-:W-:-:S07]  /*7840*/  MOV R0, UR5 ;  /* 0x0000000500007c02 */ /* 0x000fce0008000f00 */
.L_x_133:
[----:B-1----:R1:W2:Y:S02]  /*7850*/  SYNCS.PHASECHK.TRANS64.TRYWAIT P0, [R0+URZ], R3 ;  /* 0x00000003000075a7 */ /* 0x0022a400080011ff */
[----:B--2---:R-:W-:Y:S05]  /*7860*/  @!P0 NANOSLEEP.SYNCS 0x989680 ;  /* 0x009896800000895d */ /* 0x004fea0003900000 */
[----:B------:R-:W2:Y:S02]  /*7870*/  @!P0 SYNCS.PHASECHK.TRANS64 P0, [R0+URZ], R3 ;  /* 0x00000003000085a7 */ /* 0x000ea400080010ff */
[----:B--2---:R-:W-:Y:S05]  /*7880*/  @!P0 BRA `(.L_x_133) ;  /* 0xfffffffc00f08947 */ /* 0x004fea000383ffff */
[----:B------:R-:W-:Y:S05]  /*7890*/  BRA `(.L_x_134) ;  /* 0xffffffb000287947 */ /* 0x000fea000383ffff */
.L_x_49:
[----:B-1----:R1:W2:Y:S02]  /*78a0*/  SYNCS.PHASECHK.TRANS64.TRYWAIT P0, [R2+URZ+0xf0], R4 ;  /* 0x0000f004020075a7 */ /* 0x0022a400080011ff */
[----:B--2---:R-:W-:Y:S05]  /*78b0*/  @!P0 NANOSLEEP.SYNCS 0x989680 ;  /* 0x009896800000895d */ /* 0x004fea0003900000 */
[----:B------:R-:W2:Y:S02]  /*78c0*/  @!P0 SYNCS.PHASECHK.TRANS64 P0, [R2+URZ+0xf0], R4 ;  /* 0x0000f004020085a7 */ /* 0x000ea400080010ff */
[----:B--2---:R-:W-:Y:S05]  /*78d0*/  @!P0 BRA `(.L_x_49) ;  /* 0xfffffffc00f08947 */ /* 0x004fea000383ffff */
[----:B------:R-:W-:Y:S05]  /*78e0*/  BRA `(.L_x_135) ;  /* 0xffffffb000847947 */ /* 0x000fea000383ffff */
.L_x_50:
[----:B------:R-:W-:-:S07]  /*78f0*/  MOV R2, UR4 ;  /* 0x0000000400027c02 */ /* 0x000fce0008000f00 */
.L_x_136:
[----:B-1----:R1:W2:Y:S02]  /*7900*/  SYNCS.PHASECHK.TRANS64.TRYWAIT P0, [R2+URZ+0xa0], R5 ;  /* 0x0000a005020075a7 */ /* 0x0022a400080011ff */
[----:B--2---:R-:W-:Y:S05]  /*7910*/  @!P0 NANOSLEEP.SYNCS 0x989680 ;  /* 0x009896800000895d */ /* 0x004fea0003900000 */
[----:B------:R-:W2:Y:S02]  /*7920*/  @!P0 SYNCS.PHASECHK.TRANS64 P0, [R2+URZ+0xa0], R5 ;  /* 0x0000a005020085a7 */ /* 0x000ea400080010ff */
[----:B--2---:R-:W-:Y:S05]  /*7930*/  @!P0 BRA `(.L_x_136) ;  /* 0xfffffffc00f08947 */ /* 0x004fea000383ffff */
[----:B------:R-:W-:Y:S05]  /*7940*/  BRA `(.L_x_137) ;  /* 0xffffffb000947947 */ /* 0x000fea000383ffff */
.L_x_51:
[----:B-1----:R1:W2:Y:S02]  /*7950*/  SYNCS.PHASECHK.TRANS64.TRYWAIT P1, [R2+URZ+0x90], R4 ;  /* 0x00009004020075a7 */ /* 0x0022a400080211ff */
[----:B--2---:R-:W-:Y:S05]  /*7960*/  @!P1 NANOSLEEP.SYNCS 0x989680 ;  /* 0x009896800000995d */ /* 0x004fea0003900000 */
[----:B------:R-:W2:Y:S02]  /*7970*/  @!P1 SYNCS.PHASECHK.TRANS64 P1, [R2+URZ+0x90], R4 ;  /* 0x00009004020095a7 */ /* 0x000ea400080210ff */
[----:B--2---:R-:W-:Y:S05]  /*7980*/  @!P1 BRA `(.L_x_51) ;  /* 0xfffffffc00f09947 */ /* 0x004fea000383ffff */
[----:B------:R-:W-:Y:S05]  /*7990*/  BRA `(.L_x_138) ;  /* 0xffffffb000c47947 */ /* 0x000fea000383ffff */
.L_x_54:
[----:B------:R-:W-:-:S07]  /*79a0*/  MOV R0, UR4 ;  /* 0x0000000400007c02 */ /* 0x000fce0008000f00 */
.L_x_139:
[----:B-1----:R1:W2:Y:S02]  /*79b0*/  SYNCS.PHASECHK.TRANS64.TRYWAIT P0, [R0+URZ+0xa0], R2 ;  /* 0x0000a002000075a7 */ /* 0x0022a400080011ff */
[----:B--2---:R-:W-:Y:S05]  /*79c0*/  @!P0 NANOSLEEP.SYNCS 0x989680 ;  /* 0x009896800000895d */ /* 0x004fea0003900000 */
[----:B------:R-:W2:Y:S02]  /*79d0*/  @!P0 SYNCS.PHASECHK.TRANS64 P0, [R0+URZ+0xa0], R2 ;  /* 0x0000a002000085a7 */ /* 0x000ea400080010ff */
[----:B--2---:R-:W-:Y:S05]  /*79e0*/  @!P0 BRA `(.L_x_139) ;  /* 0xfffffffc00f08947 */ /* 0x004fea000383ffff */
[----:B------:R-:W-:Y:S05]  /*79f0*/  BRA `(.L_x_53) ;  /* 0xffffffb400187947 */ /* 0x000fea000383ffff */
.L_x_61:
[----:B-1----:R1:W2:Y:S02]  /*7a00*/  SYNCS.PHASECHK.TRANS64.TRYWAIT P1, [R0+URZ+0x90], R2 ;  /* 0x00009002000075a7 */ /* 0x0022a400080211ff */
[----:B--2---:R-:W-:Y:S05]  /*7a10*/  @!P1 NANOSLEEP.SYNCS 0x989680 ;  /* 0x009896800000995d */ /* 0x004fea0003900000 */
[----:B------:R-:W2:Y:S02]  /*7a20*/  @!P1 SYNCS.PHASECHK.TRANS64 P1, [R0+URZ+0x90], R2 ;  /* 0x00009002000095a7 */ /* 0x000ea400080210ff */
[----:B--2---:R-:W-:Y:S05]  /*7a30*/  @!P1 BRA `(.L_x_61) ;  /* 0xfffffffc00f09947 */ /* 0x004fea000383ffff */
[----:B------:R-:W-:Y:S05]  /*7a40*/  BRA `(.L_x_140) ;  /* 0xffffffb8008c7947 */ /* 0x000fea000383ffff */
.L_x_62:
[----:B------:R-:W-:-:S07]  /*7a50*/  MOV R2, UR31 ;  /* 0x0000001f00027c02 */ /* 0x000fce0008000f00 */
.L_x_141:
[----:B-1----:R1:W2:Y:S02]  /*7a60*/  SYNCS.PHASECHK.TRANS64.TRYWAIT P0, [R2+URZ+0xd0], R0 ;  /* 0x0000d000020075a7 */ /* 0x0022a400080011ff */
[----:B--2---:R-:W-:Y:S05]  /*7a70*/  @!P0 NANOSLEEP.SYNCS 0x989680 ;  /* 0x009896800000895d */ /* 0x004fea0003900000 */
[----:B------:R-:W2:Y:S02]  /*7a80*/  @!P0 SYNCS.PHASECHK.TRANS64 P0, [R2+URZ+0xd0], R0 ;  /* 0x0000d000020085a7 */ /* 0x000ea400080010ff */
[----:B--2---:R-:W-:Y:S05]  /*7a90*/  @!P0 BRA `(.L_x_141) ;  /* 0xfffffffc00f08947 */ /* 0x004fea000383ffff */
[----:B------:R-:W-:Y:S05]  /*7aa0*/  BRA `(.L_x_142) ;  /* 0xffffffb800dc7947 */ /* 0x000fea000383ffff */
.L_x_65:
[----:B------:R-:W-:Y:S07]  /*7ab0*/  MOV R0, UR5 ;  /* 0x0000000500007c02 */ /* 0x000fee0008000f00 */
.L_x_143:
[----:B-1----:R1:W2:Y:S02]  /*7ac0*/  SYNCS.PHASECHK.TRANS64.TRYWAIT P0, [R0+URZ], R2 ;  /* 0x00000002000075a7 */ /* 0x0022a400080011ff */
[----:B--2---:R-:W-:Y:S05]  /*7ad0*/  @!P0 NANOSLEEP.SYNCS 0x989680 ;  /* 0x009896800000895d */ /* 0x004fea0003900000 */
[----:B------:R-:W2:Y:S02]  /*7ae0*/  @!P0 SYNCS.PHASECHK.TRANS64 P0, [R0+URZ], R2 ;  /* 0x00000002000085a7 */ /* 0x000ea400080010ff */
[----:B--2---:R-:W-:Y:S05]  /*7af0*/  @!P0 BRA `(.L_x_143) ;  /* 0xfffffffc00f08947 */ /* 0x004fea000383ffff */
[----:B------:R-:W-:Y:S05]  /*7b00*/  BRA `(.L_x_64) ;  /* 0xffffffb800f87947 */ /* 0x000fea000383ffff */
.L_x_68:
[----:B------:R-:W-:-:S07]  /*7b10*/  MOV R0, UR4 ;  /* 0x0000000400007c02 */ /* 0x000fce0008000f00 */
.L_x_144:
[----:B--2---:R2:W4:Y:S02]  /*7b20*/  SYNCS.PHASECHK.TRANS64.TRYWAIT P0, [R0+URZ], R2 ;  /* 0x00000002000075a7 */ /* 0x00452400080011ff */
[----:B----4-:R-:W-:Y:S05]  /*7b30*/  @!P0 NANOSLEEP.SYNCS 0x989680 ;  /* 0x009896800000895d */ /* 0x010fea0003900000 */
[----:B------:R-:W4:Y:S02]  /*7b40*/  @!P0 SYNCS.PHASECHK.TRANS64 P0, [R0+URZ], R2 ;  /* 0x00000002000085a7 */ /* 0x000f2400080010ff */
[----:B----4-:R-:W-:Y:S05]  /*7b50*/  @!P0 BRA `(.L_x_144) ;  /* 0xfffffffc00f08947 */ /* 0x010fea000383ffff */
[----:B------:R-:W-:Y:S05]  /*7b60*/  BRA `(.L_x_145) ;  /* 0xffffffbc00d47947 */ /* 0x000fea000383ffff */
.L_x_69:
[----:B------:R-:W-:-:S07]  /*7b70*/  MOV R0, UR5 ;  /* 0x0000000500007c02 */ /* 0x000fce0008000f00 */
.L_x_146:
[----:B-1----:R1:W2:Y:S02]  /*7b80*/  SYNCS.PHASECHK.TRANS64.TRYWAIT P0, [R0+URZ], R3 ;  /* 0x00000003000075a7 */ /* 0x0022a400080011ff */
[----:B--2---:R-:W-:Y:S05]  /*7b90*/  @!P0 NANOSLEEP.SYNCS 0x989680 ;  /* 0x009896800000895d */ /* 0x004fea0003900000 */
[----:B------:R-:W2:Y:S02]  /*7ba0*/  @!P0 SYNCS.PHASECHK.TRANS64 P0, [R0+URZ], R3 ;  /* 0x00000003000085a7 */ /* 0x000ea400080010ff */
[----:B--2---:R-:W-:Y:S05]  /*7bb0*/  @!P0 BRA `(.L_x_146) ;  /* 0xfffffffc00f08947 */ /* 0x004fea000383ffff */
[----:B------:R-:W-:Y:S05]  /*7bc0*/  BRA `(.L_x_147) ;  /* 0xffffffbc00e07947 */ /* 0x000fea000383ffff */
.L_x_70:
[----:B------:R-:W-:-:S07]  /*7bd0*/  MOV R0, UR5 ;  /* 0x0000000500007c02 */ /* 0x000fce0008000f00 */
.L_x_148:
[----:B-1----:R1:W2:Y:S02]  /*7be0*/  SYNCS.PHASECHK.TRANS64.TRYWAIT P0, [R0+URZ], R3 ;  /* 0x00000003000075a7 */ /* 0x0022a400080011ff */
[----:B--2---:R-:W-:Y:S05]  /*7bf0*/  @!P0 NANOSLEEP.SYNCS 0x989680 ;  /* 0x009896800000895d */ /* 0x004fea0003900000 */
[----:B------:R-:W2:Y:S02]  /*7c00*/  @!P0 SYNCS.PHASECHK.TRANS64 P0, [R0+URZ], R3 ;  /* 0x00000003000085a7 */ /* 0x000ea400080010ff */
[----:B--2---:R-:W-:Y:S05]  /*7c10*/  @!P0 BRA `(.L_x_148) ;  /* 0xfffffffc00f08947 */ /* 0x004fea000383ffff */
[----:B------:R-:W-:Y:S05]  /*7c20*/  BRA `(.L_x_149) ;  /* 0xffffffbc00ec7947 */ /* 0x000fea000383ffff */
.L_x_71:
[----:B-1----:R-:W-:-:S07]  /*7c30*/  MOV R0, UR4 ;  /* 0x0000000400007c02 */ /* 0x002fce0008000f00 */
.L_x_150:
[----:B-1----:R1:W2:Y:S02]  /*7c40*/  SYNCS.PHASECHK.TRANS64.TRYWAIT P0, [R0+URZ], R2 ;  /* 0x00000002000075a7 */ /* 0x0022a400080011ff */
[----:B--2---:R-:W-:Y:S05]  /*7c50*/  @!P0 NANOSLEEP.SYNCS 0x989680 ;  /* 0x009896800000895d */ /* 0x004fea0003900000 */
[----:B------:R-:W2:Y:S02]  /*7c60*/  @!P0 SYNCS.PHASECHK.TRANS64 P0, [R0+URZ], R2 ;  /* 0x00000002000085a7 */ /* 0x000ea400080010ff */
[----:B--2---:R-:W-:Y:S05]  /*7c70*/  @!P0 BRA `(.L_x_150) ;  /* 0xfffffffc00f08947 */ /* 0x004fea000383ffff */
[----:B------:R-:W-:Y:S05]  /*7c80*/  BRA `(.L_x_151) ;  /* 0xffffffbc00f87947 */ /* 0x000fea000383ffff */
.L_x_76:
[----:B---3--:R3:W1:Y:S02]  /*7c90*/  SYNCS.PHASECHK.TRANS64.TRYWAIT P0, [R12+URZ+0x90], R0 ;  /* 0x000090000c0075a7 */ /* 0x00866400080011ff */
[----:B-1----:R-:W-:Y:S05]  /*7ca0*/  @!P0 NANOSLEEP.SYNCS 0x989680 ;  /* 0x009896800000895d */ /* 0x002fea0003900000 */
[----:B------:R-:W1:Y:S02]  /*7cb0*/  @!P0 SYNCS.PHASECHK.TRANS64 P0, [R12+URZ+0x90], R0 ;  /* 0x000090000c0085a7 */ /* 0x000e6400080010ff */
[----:B-1----:R-:W-:Y:S05]  /*7cc0*/  @!P0 BRA `(.L_x_76) ;  /* 0xfffffffc00f08947 */ /* 0x002fea000383ffff */
[----:B------:R-:W-:Y:S05]  /*7cd0*/  BRA `(.L_x_152) ;  /* 0xffffffc400087947 */ /* 0x000fea000383ffff */
.L_x_79:
[----:B-1----:R-:W-:Y:S07]  /*7ce0*/  MOV R0, UR24 ;  /* 0x0000001800007c02 */ /* 0x002fee0008000f00 */
.L_x_153:
[----:B-1----:R1:W2:Y:S02]  /*7cf0*/  SYNCS.PHASECHK.TRANS64.TRYWAIT P2, [R0+URZ+0x88], R6 ;  /* 0x00008806000075a7 */ /* 0x0022a400080411ff */
[----:B--2---:R-:W-:Y:S05]  /*7d00*/  @!P2 NANOSLEEP.SYNCS 0x989680 ;  /* 0x009896800000a95d */ /* 0x004fea0003900000 */
[----:B------:R-:W2:Y:S02]  /*7d10*/  @!P2 SYNCS.PHASECHK.TRANS64 P2, [R0+URZ+0x88], R6 ;  /* 0x000088060000a5a7 */ /* 0x000ea400080410ff */
[----:B--2---:R-:W-:Y:S05]  /*7d20*/  @!P2 BRA `(.L_x_153) ;  /* 0xfffffffc00f0a947 */ /* 0x004fea000383ffff */
[----:B------:R-:W-:Y:S05]  /*7d30*/  BRA `(.L_x_78) ;  /* 0xffffffc8006c7947 */ /* 0x000fea000383ffff */
.L_x_82:
[----:B------:R-:W-:Y:S07]  /*7d40*/  MOV R0, UR4 ;  /* 0x0000000400007c02 */ /* 0x000fee0008000f00 */
.L_x_154:
[----:B-1----:R1:W2:Y:S02]  /*7d50*/  SYNCS.PHASECHK.TRANS64.TRYWAIT P0, [R0+URZ+0x68], R9 ;  /* 0x00006809000075a7 */ /* 0x0022a400080011ff */
[----:B--2---:R-:W-:Y:S05]  /*7d60*/  @!P0 NANOSLEEP.SYNCS 0x989680 ;  /* 0x009896800000895d */ /* 0x004fea0003900000 */
[----:B------:R-:W2:Y:S02]  /*7d70*/  @!P0 SYNCS.PHASECHK.TRANS64 P0, [R0+URZ+0x68], R9 ;  /* 0x00006809000085a7 */ /* 0x000ea400080010ff */
[----:B--2---:R-:W-:Y:S05]  /*7d80*/  @!P0 BRA `(.L_x_154) ;  /* 0xfffffffc00f08947 */ /* 0x004fea000383ffff */
[----:B------:R-:W-:Y:S05]  /*7d90*/  BRA `(.L_x_155) ;  /* 0xffffffc800cc7947 */ /* 0x000fea000383ffff */
.L_x_83:
[----:B------:R-:W-:Y:S07]  /*7da0*/  MOV R6, UR5 ;  /* 0x0000000500067c02 */ /* 0x000fee0008000f00 */
.L_x_156:
[----:B-1----:R1:W2:Y:S02]  /*7db0*/  SYNCS.PHASECHK.TRANS64.TRYWAIT P0, [R6+URZ+0x68], R0 ;  /* 0x00006800060075a7 */ /* 0x0022a400080011ff */
[----:B--2---:R-:W-:Y:S05]  /*7dc0*/  @!P0 NANOSLEEP.SYNCS 0x989680 ;  /* 0x009896800000895d */ /* 0x004fea0003900000 */
[----:B------:R-:W2:Y:S02]  /*7dd0*/  @!P0 SYNCS.PHASECHK.TRANS64 P0, [R6+URZ+0x68], R0 ;  /* 0x00006800060085a7 */ /* 0x000ea400080010ff */
[----:B--2---:R-:W-:Y:S05]  /*7de0*/  @!P0 BRA `(.L_x_156) ;  /* 0xfffffffc00f08947 */ /* 0x004fea000383ffff */
[----:B------:R-:W-:Y:S05]  /*7df0*/  BRA `(.L_x_157) ;  /* 0xffffffcc00287947 */ /* 0x000fea000383ffff */
.L_x_85:
[----:B------:R-:W-:-:S07]  /*7e00*/  MOV R0, UR4 ;  /* 0x0000000400007c02 */ /* 0x000fce0008000f00 */
.L_x_158:
[----:B-1----:R1:W2:Y:S02]  /*7e10*/  SYNCS.PHASECHK.TRANS64.TRYWAIT P0, [R0+URZ], R2 ;  /* 0x00000002000075a7 */ /* 0x0022a400080011ff */
[----:B--2---:R-:W-:Y:S05]  /*7e20*/  @!P0 NANOSLEEP.SYNCS 0x989680 ;  /* 0x009896800000895d */ /* 0x004fea0003900000 */
[----:B------:R-:W2:Y:S02]  /*7e30*/  @!P0 SYNCS.PHASECHK.TRANS64 P0, [R0+URZ], R2 ;  /* 0x00000002000085a7 */ /* 0x000ea400080010ff */
[----:B--2---:R-:W-:Y:S05]  /*7e40*/  @!P0 BRA `(.L_x_158) ;  /* 0xfffffffc00f08947 */ /* 0x004fea000383ffff */
[----:B------:R-:W-:Y:S05]  /*7e50*/  BRA `(.L_x_159) ;  /* 0xffffffcc00b87947 */ /* 0x000fea000383ffff */
.L_x_86:
[----:B------:R-:W-:-:S07]  /*7e60*/  MOV R0, UR5 ;  /* 0x0000000500007c02 */ /* 0x000fce0008000f00 */
.L_x_160:
[----:B-1----:R1:W2:Y:S02]  /*7e70*/  SYNCS.PHASECHK.TRANS64.TRYWAIT P0, [R0+URZ], R2 ;  /* 0x00000002000075a7 */ /* 0x0022a400080011ff */
[----:B--2---:R-:W-:Y:S05]  /*7e80*/  @!P0 NANOSLEEP.SYNCS 0x989680 ;  /* 0x009896800000895d */ /* 0x004fea0003900000 */
[----:B------:R-:W2:Y:S02]  /*7e90*/  @!P0 SYNCS.PHASECHK.TRANS64 P0, [R0+URZ], R2 ;  /* 0x00000002000085a7 */ /* 0x000ea400080010ff */
[----:B--2---:R-:W-:Y:S05]  /*7ea0*/  @!P0 BRA `(.L_x_160) ;  /* 0xfffffffc00f08947 */ /* 0x004fea000383ffff */
[----:B------:R-:W-:Y:S05]  /*7eb0*/  BRA `(.L_x_161) ;  /* 0xffffffcc00c47947 */ /* 0x000fea000383ffff */
.L_x_88:
[----:B-1----:R1:W2:Y:S02]  /*7ec0*/  SYNCS.PHASECHK.TRANS64.TRYWAIT P0, [R0+URZ+0x90], R2 ;  /* 0x00009002000075a7 */ /* 0x0022a400080011ff */
[----:B--2---:R-:W-:Y:S05]  /*7ed0*/  @!P0 NANOSLEEP.SYNCS 0x989680 ;  /* 0x009896800000895d */ /* 0x004fea0003900000 */
[----:B------:R-:W2:Y:S02]  /*7ee0*/  @!P0 SYNCS.PHASECHK.TRANS64 P0, [R0+URZ+0x90], R2 ;  /* 0x00009002000085a7 */ /* 0x000ea400080010ff */
[----:B--2---:R-:W-:Y:S05]  /*7ef0*/  @!P0 BRA `(.L_x_88) ;  /* 0xfffffffc00f08947 */ /* 0x004fea000383ffff */
[----:B------:R-:W-:Y:S05]  /*7f00*/  BRA `(.L_x_162) ;  /* 0xffffffd000b07947 */ /* 0x000fea000383ffff */
.L_x_98:
[----:B-1----:R1:W3:Y:S02]  /*7f10*/  SYNCS.PHASECHK.TRANS64.TRYWAIT P1, [R2+URZ+0x50], R4 ;  /* 0x00005004020075a7 */ /* 0x0022e400080211ff */
[----:B---3--:R-:W-:Y:S05]  /*7f20*/  @!P1 NANOSLEEP.SYNCS 0x989680 ;  /* 0x009896800000995d */ /* 0x008fea0003900000 */
[----:B------:R-:W3:Y:S02]  /*7f30*/  @!P1 SYNCS.PHASECHK.TRANS64 P1, [R2+URZ+0x50], R4 ;  /* 0x00005004020095a7 */ /* 0x000ee400080210ff */
[----:B---3--:R-:W-:Y:S05]  /*7f40*/  @!P1 BRA `(.L_x_98) ;  /* 0xfffffffc00f09947 */ /* 0x008fea000383ffff */
[----:B------:R-:W-:Y:S05]  /*7f50*/  BRA `(.L_x_97) ;  /* 0xffffffe000207947 */ /* 0x000fea000383ffff */
.L_x_100:
[----:B-1----:R1:W2:Y:S02]  /*7f60*/  SYNCS.PHASECHK.TRANS64.TRYWAIT P0, [R27+URZ+0xb0], R3 ;  /* 0x0000b0031b0075a7 */ /* 0x0022a400080011ff */
[----:B--2---:R-:W-:Y:S05]  /*7f70*/  @!P0 NANOSLEEP.SYNCS 0x989680 ;  /* 0x009896800000895d */ /* 0x004fea0003900000 */
[----:B------:R-:W2:Y:S02]  /*7f80*/  @!P0 SYNCS.PHASECHK.TRANS64 P0, [R27+URZ+0xb0], R3 ;  /* 0x0000b0031b0085a7 */ /* 0x000ea400080010ff */
[----:B--2---:R-:W-:Y:S05]  /*7f90*/  @!P0 BRA `(.L_x_100) ;  /* 0xfffffffc00f08947 */ /* 0x004fea000383ffff */
[----:B------:R-:W-:Y:S05]  /*7fa0*/  BRA `(.L_x_99) ;  /* 0xffffffe000707947 */ /* 0x000fea000383ffff */
.L_x_111:
[----:B-1----:R1:W2:Y:S02]  /*7fb0*/  SYNCS.PHASECHK.TRANS64.TRYWAIT P0, [R2+URZ+0x50], R63 ;  /* 0x0000503f020075a7 */ /* 0x0022a400080011ff */
[----:B--2---:R-:W-:Y:S05]  /*7fc0*/  @!P0 NANOSLEEP.SYNCS 0x989680 ;  /* 0x009896800000895d */ /* 0x004fea0003900000 */
[----:B------:R-:W2:Y:S02]  /*7fd0*/  @!P0 SYNCS.PHASECHK.TRANS64 P0, [R2+URZ+0x50], R63 ;  /* 0x0000503f020085a7 */ /* 0x000ea400080010ff */
[----:B--2---:R-:W-:Y:S05]  /*7fe0*/  @!P0 BRA `(.L_x_111) ;  /* 0xfffffffc00f08947 */ /* 0x004fea000383ffff */
[----:B------:R-:W-:Y:S05]  /*7ff0*/  BRA `(.L_x_110) ;  /* 0xffffffe800847947 */ /* 0x000fea000383ffff */
        .weak           $__internal_0_$__cuda_sm10x_tcgen05_guardrail_trap_col_being_dealloced_not_returned_by_alloc
        .type           $__internal_0_$__cuda_sm10x_tcgen05_guardrail_trap_col_being_dealloced_not_returned_by_alloc,@function
        .size           $__internal_0_$__cuda_sm10x_tcgen05_guardrail_trap_col_being_dealloced_not_returned_by_alloc,($__internal_1_$__cuda_sm10x_tcgen05_guardrail_trap_phase_invalid_during_alloc - $__internal_0_$__cuda_sm10x_tcgen05_guardrail_trap_col_being_dealloced_not_returned_by_alloc)
$__internal_0_$__cuda_sm10x_tcgen05_guardrail_trap_col_being_dealloced_not_returned_by_alloc:
[----:B------:R-:W-:Y:S05]  /*8000*/  BPT.TRAP 0x1 ;  /* 0x000000040000795c */ /* 0x000fea0000300000 */
[----:B------:R-:W-:-:S04]  /*8010*/  HFMA2 R3, -RZ, RZ, 0, 0 ;  /* 0x00000000ff037431 */ /* 0x000fc800000001ff */
[----:B------:R-:W-:Y:S05]  /*8020*/  RET.REL.NODEC R2 `(_ZN7cutlass13device_kernelINS_4gemm6kernel13GemmUniversalIN4cute5tupleIJiiiiEEENS1_10collective13CollectiveMmaINS1_35MainloopSm100TmaUmmaWarpSpecializedILi5ELi2ELi4ENS5_IJNS4_1CILi1EEENSA_ILi2EEESB_EEEEENS5_IJNSA_ILi64EEESF_SF_EEENS_10bfloat16_tENS5_IJlSB_lEEESH_SI_NS4_8TiledMMAINS4_8MMA_AtomIJNS4_20SM100_MMA_F16BF16_SSISH_SH_fLi64ELi64ELNS4_4UMMA5MajorE0ELSN_0ELNSM_7ScaleInE0ELSO_0EEEEEENS4_6LayoutINS5_IJSB_SB_SB_EEENS5_IJNSA_ILi0EEEST_ST_EEEEENS5_IJNS4_10UnderscoreESW_SW_EEEEENS4_23SM90_TMA_LOAD_MULTICASTENS4_14ComposedLayoutINS4_7SwizzleILi3ELi4ELi3EEENS4_18smem_ptr_flag_bitsILi16EEENSR_INS5_IJNSA_ILi8EEESF_EEENS5_IJSF_SB_EEEEEEEvNS4_8identityENS4_13SM90_TMA_LOADES19_vS1A_EENS_8epilogue10collective18CollectiveEpilogueINS1D_23Sm100TmaWarpSpecializedILi3ELi2ELi16ELb1ELb0EEEJSG_NS5_IJNSR_ISF_SB_EENSR_INSA_ILi32EEESB_EEEEESH_SI_SH_SI_NS1D_6fusion15FusionCallbacksIS1H_NS1M_17LinearCombinationISH_fSH_fLNS_15FloatRoundStyleE2EEESG_S1L_JEEENS4_5SM1004TMEM4LOAD26SM100_TMEM_LOAD_16dp256b4xES1B_NS10_INS11_ILi2ELi4ELi3EEES14_NSR_INS5_IJS15_S1J_EEENS5_IJS1J_SB_EEEEEEENS4_17SM75_U32x4_LDSM_NENS4_14SM90_TMA_STOREES20_NS4_17SM90_U32x4_STSM_NENS4_39AutoVectorizingCopyWithAssumedAlignmentILi128EEEEEEvvEEEEvNT_6ParamsE) ;  /* 0xffffff7c02f47950 */ /* 0x000fea0003c3ffff */
        .weak           $__internal_1_$__cuda_sm10x_tcgen05_guardrail_trap_phase_invalid_during_alloc
        .type           $__internal_1_$__cuda_sm10x_tcgen05_guardrail_trap_phase_invalid_during_alloc,@function
        .size           $__internal_1_$__cuda_sm10x_tcgen05_guardrail_trap_phase_invalid_during_alloc,($__internal_2_$__cuda_sm10x_tcgen05_guardrail_trap_unallocated_columns_being_dealloced - $__internal_1_$__cuda_sm10x_tcgen05_guardrail_trap_phase_invalid_during_alloc)
$__internal_1_$__cuda_sm10x_tcgen05_guardrail_trap_phase_invalid_during_alloc:
[----:B------:R-:W-:Y:S05]  /*8030*/  BPT.TRAP 0x1 ;  /* 0x000000040000795c */ /* 0x000fea0000300000 */
[----:B------:R-:W-:-:S04]  /*8040*/  MOV R5, 0x0 ;  /* 0x0000000000057802 */ /* 0x000fc80000000f00 */
[----:B------:R-:W-:Y:S05]  /*8050*/  RET.REL.NODEC R4 `(_ZN7cutlass13device_kernelINS_4gemm6kernel13GemmUniversalIN4cute5tupleIJiiiiEEENS1_10collective13CollectiveMmaINS1_35MainloopSm100TmaUmmaWarpSpecializedILi5ELi2ELi4ENS5_IJNS4_1CILi1EEENSA_ILi2EEESB_EEEEENS5_IJNSA_ILi64EEESF_SF_EEENS_10bfloat16_tENS5_IJlSB_lEEESH_SI_NS4_8TiledMMAINS4_8MMA_AtomIJNS4_20SM100_MMA_F16BF16_SSISH_SH_fLi64ELi64ELNS4_4UMMA5MajorE0ELSN_0ELNSM_7ScaleInE0ELSO_0EEEEEENS4_6LayoutINS5_IJSB_SB_SB_EEENS5_IJNSA_ILi0EEEST_ST_EEEEENS5_IJNS4_10UnderscoreESW_SW_EEEEENS4_23SM90_TMA_LOAD_MULTICASTENS4_14ComposedLayoutINS4_7SwizzleILi3ELi4ELi3EEENS4_18smem_ptr_flag_bitsILi16EEENSR_INS5_IJNSA_ILi8EEESF_EEENS5_IJSF_SB_EEEEEEEvNS4_8identityENS4_13SM90_TMA_LOADES19_vS1A_EENS_8epilogue10collective18CollectiveEpilogueINS1D_23Sm100TmaWarpSpecializedILi3ELi2ELi16ELb1ELb0EEEJSG_NS5_IJNSR_ISF_SB_EENSR_INSA_ILi32EEESB_EEEEESH_SI_SH_SI_NS1D_6fusion15FusionCallbacksIS1H_NS1M_17LinearCombinationISH_fSH_fLNS_15FloatRoundStyleE2EEESG_S1L_JEEENS4_5SM1004TMEM4LOAD26SM100_TMEM_LOAD_16dp256b4xES1B_NS10_INS11_ILi2ELi4ELi3EEES14_NSR_INS5_IJS15_S1J_EEENS5_IJS1J_SB_EEEEEEENS4_17SM75_U32x4_LDSM_NENS4_14SM90_TMA_STOREES20_NS4_17SM90_U32x4_STSM_NENS4_39AutoVectorizingCopyWithAssumedAlignmentILi128EEEEEEvvEEEEvNT_6ParamsE) ;  /* 0xffffff7c04e87950 */ /* 0x000fea0003c3ffff */
        .weak           $__internal_2_$__cuda_sm10x_tcgen05_guardrail_trap_unallocated_columns_being_dealloced
        .type           $__internal_2_$__cuda_sm10x_tcgen05_guardrail_trap_unallocated_columns_being_dealloced,@function
        .size           $__internal_2_$__cuda_sm10x_tcgen05_guardrail_trap_unallocated_columns_being_dealloced,(.L_x_164 - $__internal_2_$__cuda_sm10x_tcgen05_guardrail_trap_unallocated_columns_being_dealloced)
$__internal_2_$__cuda_sm10x_tcgen05_guardrail_trap_unallocated_columns_being_dealloced:
[----:B------:R-:W-:Y:S05]  /*8060*/  BPT.TRAP 0x1 ;  /* 0x000000040000795c */ /* 0x000fea0000300000 */
[----:B------:R-:W-:-:S04]  /*8070*/  HFMA2 R3, -RZ, RZ, 0, 0 ;  /* 0x00000000ff037431 */ /* 0x000fc800000001ff */
[----:B------:R-:W-:Y:S05]  /*8080*/  RET.REL.NODEC R2 `(_ZN7cutlass13device_kernelINS_4gemm6kernel13GemmUniversalIN4cute5tupleIJiiiiEEENS1_10collective13CollectiveMmaINS1_35MainloopSm100TmaUmmaWarpSpecializedILi5ELi2ELi4ENS5_IJNS4_1CILi1EEENSA_ILi2EEESB_EEEEENS5_IJNSA_ILi64EEESF_SF_EEENS_10bfloat16_tENS5_IJlSB_lEEESH_SI_NS4_8TiledMMAINS4_8MMA_AtomIJNS4_20SM100_MMA_F16BF16_SSISH_SH_fLi64ELi64ELNS4_4UMMA5MajorE0ELSN_0ELNSM_7ScaleInE0ELSO_0EEEEEENS4_6LayoutINS5_IJSB_SB_SB_EEENS5_IJNSA_ILi0EEEST_ST_EEEEENS5_IJNS4_10UnderscoreESW_SW_EEEEENS4_23SM90_TMA_LOAD_MULTICASTENS4_14ComposedLayoutINS4_7SwizzleILi3ELi4ELi3EEENS4_18smem_ptr_flag_bitsILi16EEENSR_INS5_IJNSA_ILi8EEESF_EEENS5_IJSF_SB_EEEEEEEvNS4_8identityENS4_13SM90_TMA_LOADES19_vS1A_EENS_8epilogue10collective18CollectiveEpilogueINS1D_23Sm100TmaWarpSpecializedILi3ELi2ELi16ELb1ELb0EEEJSG_NS5_IJNSR_ISF_SB_EENSR_INSA_ILi32EEESB_EEEEESH_SI_SH_SI_NS1D_6fusion15FusionCallbacksIS1H_NS1M_17LinearCombinationISH_fSH_fLNS_15FloatRoundStyleE2EEESG_S1L_JEEENS4_5SM1004TMEM4LOAD26SM100_TMEM_LOAD_16dp256b4xES1B_NS10_INS11_ILi2ELi4ELi3EEES14_NSR_INS5_IJS15_S1J_EEENS5_IJS1J_SB_EEEEEEENS4_17SM75_U32x4_LDSM_NENS4_14SM90_TMA_STOREES20_NS4_17SM90_U32x4_STSM_NENS4_39AutoVectorizingCopyWithAssumedAlignmentILi128EEEEEEvvEEEEvNT_6ParamsE) ;  /* 0xffffff7c02dc7950 */ /* 0x000fea0003c3ffff */
.L_x_163:
[----:B------:R-:W-:-:S00]  /*8090*/  BRA `(.L_x_163) ;  /* 0xfffffffc00fc7947 */ /* 0x000fc0000383ffff */
[----:B------:R-:W-:-:S00]  /*80a0*/  NOP ;  /* 0x0000000000007918 */ /* 0x000fc00000000000 */
        /* <DEDUP_REMOVED lines=13> */
.L_x_164:


//--------------------- .nv.global.init           --------------------------
	.section	.nv.global.init,"aw",@progbits
.nv.global.init:
	.type		$str$27,@object
	.size		$str$27,($str$28 - $str$27)
$str$27:
        /*0000*/ 	.byte	0x28, 0x61, 0x64, 0x64, 0x72, 0x65, 0x73, 0x73, 0x20, 0x26, 0x20, 0x6d, 0x61, 0x73, 0x6b, 0x29
        /*0010*/ 	.byte	0x20, 0x3d, 0x3d, 0x20, 0x30, 0x00
	.type		$str$28,@object
	.size		$str$28,($str$26 - $str$28)
$str$28:
        /*0016*/ 	.byte	0x2f, 0x74, 0x6d, 0x70, 0x2f, 0x63, 0x75, 0x74, 0x6c, 0x61, 0x73, 0x73, 0x5f, 0x73, 0x77, 0x65
        /*0026*/ 	.byte	0x65, 0x70, 0x5f, 0x73, 0x72, 0x63, 0x2f, 0x69, 0x6e, 0x63, 0x6c, 0x75, 0x64, 0x65, 0x2f, 0x63
        /*0036*/ 	.byte	0x75, 0x74, 0x65, 0x2f, 0x70, 0x6f, 0x69, 0x6e, 0x74, 0x65, 0x72, 0x5f, 0x66, 0x6c, 0x61, 0x67
        /*0046*/ 	.byte	0x67, 0x65, 0x64, 0x2e, 0x68, 0x70, 0x70, 0x00
	.type		$str$26,@object
	.size		$str$26,($str$25 - $str$26)
$str$26:
        /*004e*/ 	.byte	0x2f, 0x74, 0x6d, 0x70, 0x2f, 0x63, 0x75, 0x74, 0x6c, 0x61, 0x73, 0x73, 0x5f, 0x73, 0x77, 0x65
        /*005e*/ 	.byte	0x65, 0x70, 0x5f, 0x73, 0x72, 0x63, 0x2f, 0x69, 0x6e, 0x63, 0x6c, 0x75, 0x64, 0x65, 0x2f, 0x63
        /*006e*/ 	.byte	0x75, 0x74, 0x65, 0x2f, 0x61, 0x74, 0x6f, 0x6d, 0x2f, 0x63, 0x6f, 0x70, 0x79, 0x5f, 0x74, 0x72
        /*007e*/ 	.byte	0x61, 0x69, 0x74, 0x73, 0x5f, 0x73, 0x6d, 0x31, 0x30, 0x30, 0x2e, 0x68, 0x70, 0x70, 0x00
	.type		$str$25,@object
	.size		$str$25,(__unnamed_1 - $str$25)
$str$25:
        /*008d*/ 	.byte	0x28, 0x28, 0x75, 0x69, 0x6e, 0x74, 0x33, 0x32, 0x5f, 0x74, 0x28, 0x74, 0x68, 0x72, 0x65, 0x61
        /*009d*/ 	.byte	0x64, 0x49, 0x64, 0x78, 0x2e, 0x78, 0x29, 0x20, 0x2f, 0x20, 0x33, 0x32, 0x29, 0x20, 0x25, 0x20
        /*00ad*/ 	.byte	0x34, 0x29, 0x20, 0x3d, 0x3d, 0x20, 0x28, 0x28, 0x28, 0x74, 0x6d, 0x65, 0x6d, 0x5f, 0x61, 0x64
        /*00bd*/ 	.byte	0x64, 0x72, 0x20, 0x3e, 0x3e, 0x20, 0x31, 0x36, 0x29, 0x20, 0x2f, 0x20, 0x33, 0x32, 0x29, 0x20
        /*00cd*/ 	.byte	0x25, 0x20, 0x34, 0x29, 0x00
	.type		__unnamed_1,@object
	.size		__unnamed_1,(__unnamed_2 - __unnamed_1)
__unnamed_1:
        /*00d2*/ 	.byte	0x61, 0x75, 0x74, 0x6f, 0x20, 0x63, 0x75, 0x74, 0x65, 0x3a, 0x3a, 0x61, 0x73, 0x5f, 0x70, 0x6f
        /* <DEDUP_REMOVED lines=24> */
        /*0262*/ 	.byte	0x30, 0x34, 0x38, 0x3e, 0x3e, 0x3e, 0x3e, 0x5d, 0x00
	.type		__unnamed_2,@object
	.size		__unnamed_2,(.L_2 - __unnamed_2)
__unnamed_2:
        /* <DEDUP_REMOVED lines=45> */
        /*053b*/ 	.byte	0x3e, 0x3e, 0x3e, 0x5d, 0x00
.L_2:


//--------------------- .nv.shared._ZN7cutlass13device_kernelINS_4gemm6kernel13GemmUniversalIN4cute5tupleIJiiiiEEENS1_10collective13CollectiveMmaINS1_35MainloopSm100TmaUmmaWarpSpecializedILi5ELi2ELi4ENS5_IJNS4_1CILi1EEENSA_ILi2EEESB_EEEEENS5_IJNSA_ILi64EEESF_SF_EEENS_10bfloat16_tENS5_IJlSB_lEEESH_SI_NS4_8TiledMMAINS4_8MMA_AtomIJNS4_20SM100_MMA_F16BF16_SSISH_SH_fLi64ELi64ELNS4_4UMMA5MajorE0ELSN_0ELNSM_7ScaleInE0ELSO_0EEEEEENS4_6LayoutINS5_IJSB_SB_SB_EEENS5_IJNSA_ILi0EEEST_ST_EEEEENS5_IJNS4_10UnderscoreESW_SW_EEEEENS4_23SM90_TMA_LOAD_MULTICASTENS4_14ComposedLayoutINS4_7SwizzleILi3ELi4ELi3EEENS4_18smem_ptr_flag_bitsILi16EEENSR_INS5_IJNSA_ILi8EEESF_EEENS5_IJSF_SB_EEEEEEEvNS4_8identityENS4_13SM90_TMA_LOADES19_vS1A_EENS_8epilogue10collective18CollectiveEpilogueINS1D_23Sm100TmaWarpSpecializedILi3ELi2ELi16ELb1ELb0EEEJSG_NS5_IJNSR_ISF_SB_EENSR_INSA_ILi32EEESB_EEEEESH_SI_SH_SI_NS1D_6fusion15FusionCallbacksIS1H_NS1M_17LinearCombinationISH_fSH_fLNS_15FloatRoundStyleE2EEESG_S1L_JEEENS4_5SM1004TMEM4LOAD26SM100_TMEM_LOAD_16dp256b4xES1B_NS10_INS11_ILi2ELi4ELi3EEES14_NSR_INS5_IJS15_S1J_EEENS5_IJS1J_SB_EEEEEEENS4_17SM75_U32x4_LDSM_NENS4_14SM90_TMA_STOREES20_NS4_17SM90_U32x4_STSM_NENS4_39AutoVectorizingCopyWithAssumedAlignmentILi128EEEEEEvvEEEEvNT_6ParamsE --------------------------
	.section	.nv.shared._ZN7cutlass13device_kernelINS_4gemm6kernel13GemmUniversalIN4cute5tupleIJiiiiEEENS1_10collective13CollectiveMmaINS1_35MainloopSm100TmaUmmaWarpSpecializedILi5ELi2ELi4ENS5_IJNS4_1CILi1EEENSA_ILi2EEESB_EEEEENS5_IJNSA_ILi64EEESF_SF_EEENS_10bfloat16_tENS5_IJlSB_lEEESH_SI_NS4_8TiledMMAINS4_8MMA_AtomIJNS4_20SM100_MMA_F16BF16_SSISH_SH_fLi64ELi64ELNS4_4UMMA5MajorE0ELSN_0ELNSM_7ScaleInE0ELSO_0EEEEEENS4_6LayoutINS5_IJSB_SB_SB_EEENS5_IJNSA_ILi0EEEST_ST_EEEEENS5_IJNS4_10UnderscoreESW_SW_EEEEENS4_23SM90_TMA_LOAD_MULTICASTENS4_14ComposedLayoutINS4_7SwizzleILi3ELi4ELi3EEENS4_18smem_ptr_flag_bitsILi16EEENSR_INS5_IJNSA_ILi8EEESF_EEENS5_IJSF_SB_EEEEEEEvNS4_8identityENS4_13SM90_TMA_LOADES19_vS1A_EENS_8epilogue10collective18CollectiveEpilogueINS1D_23Sm100TmaWarpSpecializedILi3ELi2ELi16ELb1ELb0EEEJSG_NS5_IJNSR_ISF_SB_EENSR_INSA_ILi32EEESB_EEEEESH_SI_SH_SI_NS1D_6fusion15FusionCallbacksIS1H_NS1M_17LinearCombinationISH_fSH_fLNS_15FloatRoundStyleE2EEESG_S1L_JEEENS4_5SM1004TMEM4LOAD26SM100_TMEM_LOAD_16dp256b4xES1B_NS10_INS11_ILi2ELi4ELi3EEES14_NSR_INS5_IJS15_S1J_EEENS5_IJS1J_SB_EEEEEEENS4_17SM75_U32x4_LDSM_NENS4_14SM90_TMA_STOREES20_NS4_17SM90_U32x4_STSM_NENS4_39AutoVectorizingCopyWithAssumedAlignmentILi128EEEEEEvvEEEEvNT_6ParamsE,"aw",@nobits
	.sectionflags	@""
	.align	16
	.zero		1024


//--------------------- .nv.shared.reserved.0     --------------------------
	.section	.nv.shared.reserved.0,"aw",@nobits
	.weak		__nv_reservedSMEM_offset_0_alias
	.size		__nv_reservedSMEM_offset_0_alias, 0, 64
	.other		__nv_reservedSMEM_offset_0_alias,@"STO_CUDA_RESERVED_SHARED STV_DEFAULT"
__nv_reservedSMEM_offset_0_alias:
	.zero		0
.nv.shared.reserved.0:
	.zero		64
	.weak		__nv_reservedSMEM_tcgen05_partition
	.type		__nv_reservedSMEM_tcgen05_partition,@object
	.size		__nv_reservedSMEM_tcgen05_partition,(.L_0 - __nv_reservedSMEM_tcgen05_partition)
__nv_reservedSMEM_tcgen05_partition:
	.zero		32
.L_0:


//--------------------- .nv.global                --------------------------
	.section	.nv.global,"aw",@nobits
.nv.global:
	.type		_ZN39_INTERNAL_9ece25e9_4_k_cu_09c70a46_66484cute1_E,@object
	.size		_ZN39_INTERNAL_9ece25e9_4_k_cu_09c70a46_66484cute1_E,(_ZN39_INTERNAL_9ece25e9_4_k_cu_09c70a46_66484cuda3std3__45__cpo6cbeginE - _ZN39_INTERNAL_9ece25e9_4_k_cu_09c70a46_66484cute1_E)
_ZN39_INTERNAL_9ece25e9_4_k_cu_09c70a46_66484cute1_E:
	.zero		1
	.type		_ZN39_INTERNAL_9ece25e9_4_k_cu_09c70a46_66484cuda3std3__45__cpo6cbeginE,@object
	.size		_ZN39_INTERNAL_9ece25e9_4_k_cu_09c70a46_66484cuda3std3__45__cpo6cbeginE,(_ZN39_INTERNAL_9ece25e9_4_k_cu_09c70a46_66484cuda3std3__48in_placeE - _ZN39_INTERNAL_9ece25e9_4_k_cu_09c70a46_66484cuda3std3__45__cpo6cbeginE)
_ZN39_INTERNAL_9ece25e9_4_k_cu_09c70a46_66484cuda3std3__45__cpo6cbeginE:
	.zero		1
	.type		_ZN39_INTERNAL_9ece25e9_4_k_cu_09c70a46_66484cuda3std3__48in_placeE,@object
	.size		_ZN39_INTERNAL_9ece25e9_4_k_cu_09c70a46_66484cuda3std3__48in_placeE,(_ZN39_INTERNAL_9ece25e9_4_k_cu_09c70a46_66484cuda3std6ranges3__45__cpo9iter_moveE - _ZN39_INTERNAL_9ece25e9_4_k_cu_09c70a46_66484cuda3std3__48in_placeE)
_ZN39_INTERNAL_9ece25e9_4_k_cu_09c70a46_66484cuda3std3__48in_placeE:
	.zero		1
	.type		_ZN39_INTERNAL_9ece25e9_4_k_cu_09c70a46_66484cuda3std6ranges3__45__cpo9iter_moveE,@object
	.size		_ZN39_INTERNAL_9ece25e9_4_k_cu_09c70a46_66484cuda3std6ranges3__45__cpo9iter_moveE,(_ZN39_INTERNAL_9ece25e9_4_k_cu_09c70a46_66484cuda3std3__45__cpo5beginE - _ZN39_INTERNAL_9ece25e9_4_k_cu_09c70a46_66484cuda3std6ranges3__45__cpo9iter_moveE)
_ZN39_INTERNAL_9ece25e9_4_k_cu_09c70a46_66484cuda3std6ranges3__45__cpo9iter_moveE:
	.zero		1
	.type		_ZN39_INTERNAL_9ece25e9_4_k_cu_09c70a46_66484cuda3std3__45__cpo5beginE,@object
	.size		_ZN39_INTERNAL_9ece25e9_4_k_cu_09c70a46_66484cuda3std3__45__cpo5beginE,(_ZN39_INTERNAL_9ece25e9_4_k_cu_09c70a46_66484cuda3std3__441_GLOBAL__N__9ece25e9_4_k_cu_09c70a46_66486ignoreE - _ZN39_INTERNAL_9ece25e9_4_k_cu_09c70a46_66484cuda3std3__45__cpo5beginE)
_ZN39_INTERNAL_9ece25e9_4_k_cu_09c70a46_66484cuda3std3__45__cpo5beginE:
	.zero		1
	.type		_ZN39_INTERNAL_9ece25e9_4_k_cu_09c70a46_66484cuda3std3__441_GLOBAL__N__9ece25e9_4_k_cu_09c70a46_66486ignoreE,@object
	.size		_ZN39_INTERNAL_9ece25e9_4_k_cu_09c70a46_66484cuda3std3__441_GLOBAL__N__9ece25e9_4_k_cu_09c70a46_66486ignoreE,(_ZN39_INTERNAL_9ece25e9_4_k_cu_09c70a46_66484cute7productE - _ZN39_INTERNAL_9ece25e9_4_k_cu_09c70a46_66484cuda3std3__441_GLOBAL__N__9ece25e9_4_k_cu_09c70a46_66486ignoreE)
_ZN39_INTERNAL_9ece25e9_4_k_cu_09c70a46_66484cuda3std3__441_GLOBAL__N__9ece25e9_4_k_cu_09c70a46_66486ignoreE:
	.zero		1
	.type		_ZN39_INTERNAL_9ece25e9_4_k_cu_09c70a46_66484cute7productE,@object
	.size		_ZN39_INTERNAL_9ece25e9_4_k_cu_09c70a46_66484cute7productE,(_ZN39_INTERNAL_9ece25e9_4_k_cu_09c70a46_66484cuda3std3__45__cpo3endE - _ZN39_INTERNAL_9ece25e9_4_k_cu_09c70a46_66484cute7productE)
_ZN39_INTERNAL_9ece25e9_4_k_cu_09c70a46_66484cute7productE:
	.zero		1
	.type		_ZN39_INTERNAL_9ece25e9_4_k_cu_09c70a46_66484cuda3std3__45__cpo3endE,@object
	.size		_ZN39_INTERNAL_9ece25e9_4_k_cu_09c70a46_66484cuda3std3__45__cpo3endE,(_ZN39_INTERNAL_9ece25e9_4_k_cu_09c70a46_66484cuda3std3__419piecewise_constructE - _ZN39_INTERNAL_9ece25e9_4_k_cu_09c70a46_66484cuda3std3__45__cpo3endE)
_ZN39_INTERNAL_9ece25e9_4_k_cu_09c70a46_66484cuda3std3__45__cpo3endE:
	.zero		1
	.type		_ZN39_INTERNAL_9ece25e9_4_k_cu_09c70a46_66484cuda3std3__419piecewise_constructE,@object
	.size		_ZN39_INTERNAL_9ece25e9_4_k_cu_09c70a46_66484cuda3std3__419piecewise_constructE,(_ZN39_INTERNAL_9ece25e9_4_k_cu_09c70a46_66484cuda3std3__45__cpo4cendE - _ZN39_INTERNAL_9ece25e9_4_k_cu_09c70a46_66484cuda3std3__419piecewise_constructE)
_ZN39_INTERNAL_9ece25e9_4_k_cu_09c70a46_66484cuda3std3__419piecewise_constructE:
	.zero		1
	.type		_ZN39_INTERNAL_9ece25e9_4_k_cu_09c70a46_66484cuda3std3__45__cpo4cendE,@object
	.size		_ZN39_INTERNAL_9ece25e9_4_k_cu_09c70a46_66484cuda3std3__45__cpo4cendE,(_ZN39_INTERNAL_9ece25e9_4_k_cu_09c70a46_66484cuda3std6ranges3__45__cpo4swapE - _ZN39_INTERNAL_9ece25e9_4_k_cu_09c70a46_66484cuda3std3__45__cpo4cendE)
_ZN39_INTERNAL_9ece25e9_4_k_cu_09c70a46_66484cuda3std3__45__cpo4cendE:
	.zero		1
	.type		_ZN39_INTERNAL_9ece25e9_4_k_cu_09c70a46_66484cuda3std6ranges3__45__cpo4swapE,@object
	.size		_ZN39_INTERNAL_9ece25e9_4_k_cu_09c70a46_66484cuda3std6ranges3__45__cpo4swapE,(.L_10 - _ZN39_INTERNAL_9ece25e9_4_k_cu_09c70a46_66484cuda3std6ranges3__45__cpo4swapE)
_ZN39_INTERNAL_9ece25e9_4_k_cu_09c70a46_66484cuda3std6ranges3__45__cpo4swapE:
	.zero		1
.L_10:


//--------------------- .nv.constant0._ZN7cutlass13device_kernelINS_4gemm6kernel13GemmUniversalIN4cute5tupleIJiiiiEEENS1_10collective13CollectiveMmaINS1_35MainloopSm100TmaUmmaWarpSpecializedILi5ELi2ELi4ENS5_IJNS4_1CILi1EEENSA_ILi2EEESB_EEEEENS5_IJNSA_ILi64EEESF_SF_EEENS_10bfloat16_tENS5_IJlSB_lEEESH_SI_NS4_8TiledMMAINS4_8MMA_AtomIJNS4_20SM100_MMA_F16BF16_SSISH_SH_fLi64ELi64ELNS4_4UMMA5MajorE0ELSN_0ELNSM_7ScaleInE0ELSO_0EEEEEENS4_6LayoutINS5_IJSB_SB_SB_EEENS5_IJNSA_ILi0EEEST_ST_EEEEENS5_IJNS4_10UnderscoreESW_SW_EEEEENS4_23SM90_TMA_LOAD_MULTICASTENS4_14ComposedLayoutINS4_7SwizzleILi3ELi4ELi3EEENS4_18smem_ptr_flag_bitsILi16EEENSR_INS5_IJNSA_ILi8EEESF_EEENS5_IJSF_SB_EEEEEEEvNS4_8identityENS4_13SM90_TMA_LOADES19_vS1A_EENS_8epilogue10collective18CollectiveEpilogueINS1D_23Sm100TmaWarpSpecializedILi3ELi2ELi16ELb1ELb0EEEJSG_NS5_IJNSR_ISF_SB_EENSR_INSA_ILi32EEESB_EEEEESH_SI_SH_SI_NS1D_6fusion15FusionCallbacksIS1H_NS1M_17LinearCombinationISH_fSH_fLNS_15FloatRoundStyleE2EEESG_S1L_JEEENS4_5SM1004TMEM4LOAD26SM100_TMEM_LOAD_16dp256b4xES1B_NS10_INS11_ILi2ELi4ELi3EEES14_NSR_INS5_IJS15_S1J_EEENS5_IJS1J_SB_EEEEEEENS4_17SM75_U32x4_LDSM_NENS4_14SM90_TMA_STOREES20_NS4_17SM90_U32x4_STSM_NENS4_39AutoVectorizingCopyWithAssumedAlignmentILi128EEEEEEvvEEEEvNT_6ParamsE --------------------------
	.section	.nv.constant0._ZN7cutlass13device_kernelINS_4gemm6kernel13GemmUniversalIN4cute5tupleIJiiiiEEENS1_10collective13CollectiveMmaINS1_35MainloopSm100TmaUmmaWarpSpecializedILi5ELi2ELi4ENS5_IJNS4_1CILi1EEENSA_ILi2EEESB_EEEEENS5_IJNSA_ILi64EEESF_SF_EEENS_10bfloat16_tENS5_IJlSB_lEEESH_SI_NS4_8TiledMMAINS4_8MMA_AtomIJNS4_20SM100_MMA_F16BF16_SSISH_SH_fLi64ELi64ELNS4_4UMMA5MajorE0ELSN_0ELNSM_7ScaleInE0ELSO_0EEEEEENS4_6LayoutINS5_IJSB_SB_SB_EEENS5_IJNSA_ILi0EEEST_ST_EEEEENS5_IJNS4_10UnderscoreESW_SW_EEEEENS4_23SM90_TMA_LOAD_MULTICASTENS4_14ComposedLayoutINS4_7SwizzleILi3ELi4ELi3EEENS4_18smem_ptr_flag_bitsILi16EEENSR_INS5_IJNSA_ILi8EEESF_EEENS5_IJSF_SB_EEEEEEEvNS4_8identityENS4_13SM90_TMA_LOADES19_vS1A_EENS_8epilogue10collective18CollectiveEpilogueINS1D_23Sm100TmaWarpSpecializedILi3ELi2ELi16ELb1ELb0EEEJSG_NS5_IJNSR_ISF_SB_EENSR_INSA_ILi32EEESB_EEEEESH_SI_SH_SI_NS1D_6fusion15FusionCallbacksIS1H_NS1M_17LinearCombinationISH_fSH_fLNS_15FloatRoundStyleE2EEESG_S1L_JEEENS4_5SM1004TMEM4LOAD26SM100_TMEM_LOAD_16dp256b4xES1B_NS10_INS11_ILi2ELi4ELi3EEES14_NSR_INS5_IJS15_S1J_EEENS5_IJS1J_SB_EEEEEEENS4_17SM75_U32x4_LDSM_NENS4_14SM90_TMA_STOREES20_NS4_17SM90_U32x4_STSM_NENS4_39AutoVectorizingCopyWithAssumedAlignmentILi128EEEEEEvvEEEEvNT_6ParamsE,"a",@progbits
	.sectionflags	@""
	.align	4
.nv.constant0._ZN7cutlass13device_kernelINS_4gemm6kernel13GemmUniversalIN4cute5tupleIJiiiiEEENS1_10collective13CollectiveMmaINS1_35MainloopSm100TmaUmmaWarpSpecializedILi5ELi2ELi4ENS5_IJNS4_1CILi1EEENSA_ILi2EEESB_EEEEENS5_IJNSA_ILi64EEESF_SF_EEENS_10bfloat16_tENS5_IJlSB_lEEESH_SI_NS4_8TiledMMAINS4_8MMA_AtomIJNS4_20SM100_MMA_F16BF16_SSISH_SH_fLi64ELi64ELNS4_4UMMA5MajorE0ELSN_0ELNSM_7ScaleInE0ELSO_0EEEEEENS4_6LayoutINS5_IJSB_SB_SB_EEENS5_IJNSA_ILi0EEEST_ST_EEEEENS5_IJNS4_10UnderscoreESW_SW_EEEEENS4_23SM90_TMA_LOAD_MULTICASTENS4_14ComposedLayoutINS4_7SwizzleILi3ELi4ELi3EEENS4_18smem_ptr_flag_bitsILi16EEENSR_INS5_IJNSA_ILi8EEESF_EEENS5_IJSF_SB_EEEEEEEvNS4_8identityENS4_13SM90_TMA_LOADES19_vS1A_EENS_8epilogue10collective18CollectiveEpilogueINS1D_23Sm100TmaWarpSpecializedILi3ELi2ELi16ELb1ELb0EEEJSG_NS5_IJNSR_ISF_SB_EENSR_INSA_ILi32EEESB_EEEEESH_SI_SH_SI_NS1D_6fusion15FusionCallbacksIS1H_NS1M_17LinearCombinationISH_fSH_fLNS_15FloatRoundStyleE2EEESG_S1L_JEEENS4_5SM1004TMEM4LOAD26SM100_TMEM_LOAD_16dp256b4xES1B_NS10_INS11_ILi2ELi4ELi3EEES14_NSR_INS5_IJS15_S1J_EEENS5_IJS1J_SB_EEEEEEENS4_17SM75_U32x4_LDSM_NENS4_14SM90_TMA_STOREES20_NS4_17SM90_U32x4_STSM_NENS4_39AutoVectorizingCopyWithAssumedAlignmentILi128EEEEEEvvEEEEvNT_6ParamsE:
	.zero		2944


//--------------------- SYMBOLS --------------------------

	.type		.nv.reservedSmem.offset0,@object
	.size		.nv.reservedSmem.offset0,0x4
	.type		.nv.reservedSmem.cap,@object
	.size		.nv.reservedSmem.cap,0x4
	.type		__assertfail,@function
